//
// Generated by NVIDIA NVVM Compiler
//
// Compiler Build ID: CL-36424714
// Cuda compilation tools, release 13.0, V13.0.88
// Based on NVVM 20.0.0
//

.version 9.0
.target sm_100
.address_size 64

	// .globl	_Z13step_estimatePdS_m
// _ZZ10square_sumPdS_E12temp_storage has been demoted
.global .align 1 .b8 _ZN34_INTERNAL_6a80aad8_4_k_cu_0177d5454cuda3std3__45__cpo5beginE[1];
.global .align 1 .b8 _ZN34_INTERNAL_6a80aad8_4_k_cu_0177d5454cuda3std3__45__cpo3endE[1];
.global .align 1 .b8 _ZN34_INTERNAL_6a80aad8_4_k_cu_0177d5454cuda3std3__45__cpo6cbeginE[1];
.global .align 1 .b8 _ZN34_INTERNAL_6a80aad8_4_k_cu_0177d5454cuda3std3__45__cpo4cendE[1];
.global .align 1 .b8 _ZN34_INTERNAL_6a80aad8_4_k_cu_0177d5454cuda3std3__45__cpo6rbeginE[1];
.global .align 1 .b8 _ZN34_INTERNAL_6a80aad8_4_k_cu_0177d5454cuda3std3__45__cpo4rendE[1];
.global .align 1 .b8 _ZN34_INTERNAL_6a80aad8_4_k_cu_0177d5454cuda3std3__45__cpo7crbeginE[1];
.global .align 1 .b8 _ZN34_INTERNAL_6a80aad8_4_k_cu_0177d5454cuda3std3__45__cpo5crendE[1];
.global .align 1 .b8 _ZN34_INTERNAL_6a80aad8_4_k_cu_0177d5454cuda3std3__436_GLOBAL__N__6a80aad8_4_k_cu_0177d5456ignoreE[1];
.global .align 1 .b8 _ZN34_INTERNAL_6a80aad8_4_k_cu_0177d5454cuda3std3__419piecewise_constructE[1];
.global .align 1 .b8 _ZN34_INTERNAL_6a80aad8_4_k_cu_0177d5454cuda3std3__48in_placeE[1];
.global .align 1 .b8 _ZN34_INTERNAL_6a80aad8_4_k_cu_0177d5454cuda3std3__420unreachable_sentinelE[1];
.global .align 1 .b8 _ZN34_INTERNAL_6a80aad8_4_k_cu_0177d5454cuda3std3__47nulloptE[1];
.global .align 1 .b8 _ZN34_INTERNAL_6a80aad8_4_k_cu_0177d5454cuda3std6ranges3__45__cpo4swapE[1];
.global .align 1 .b8 _ZN34_INTERNAL_6a80aad8_4_k_cu_0177d5454cuda3std6ranges3__45__cpo9iter_moveE[1];
.global .align 1 .b8 _ZN34_INTERNAL_6a80aad8_4_k_cu_0177d5454cuda3std6ranges3__45__cpo5beginE[1];
.global .align 1 .b8 _ZN34_INTERNAL_6a80aad8_4_k_cu_0177d5454cuda3std6ranges3__45__cpo3endE[1];
.global .align 1 .b8 _ZN34_INTERNAL_6a80aad8_4_k_cu_0177d5454cuda3std6ranges3__45__cpo6cbeginE[1];
.global .align 1 .b8 _ZN34_INTERNAL_6a80aad8_4_k_cu_0177d5454cuda3std6ranges3__45__cpo4cendE[1];
.global .align 1 .b8 _ZN34_INTERNAL_6a80aad8_4_k_cu_0177d5454cuda3std6ranges3__45__cpo7advanceE[1];
.global .align 1 .b8 _ZN34_INTERNAL_6a80aad8_4_k_cu_0177d5454cuda3std6ranges3__45__cpo9iter_swapE[1];
.global .align 1 .b8 _ZN34_INTERNAL_6a80aad8_4_k_cu_0177d5454cuda3std6ranges3__45__cpo4nextE[1];
.global .align 1 .b8 _ZN34_INTERNAL_6a80aad8_4_k_cu_0177d5454cuda3std6ranges3__45__cpo4prevE[1];
.global .align 1 .b8 _ZN34_INTERNAL_6a80aad8_4_k_cu_0177d5454cuda3std6ranges3__45__cpo4dataE[1];
.global .align 1 .b8 _ZN34_INTERNAL_6a80aad8_4_k_cu_0177d5454cuda3std6ranges3__45__cpo5cdataE[1];
.global .align 1 .b8 _ZN34_INTERNAL_6a80aad8_4_k_cu_0177d5454cuda3std6ranges3__45__cpo4sizeE[1];
.global .align 1 .b8 _ZN34_INTERNAL_6a80aad8_4_k_cu_0177d5454cuda3std6ranges3__45__cpo5ssizeE[1];
.global .align 1 .b8 _ZN34_INTERNAL_6a80aad8_4_k_cu_0177d5454cuda3std6ranges3__45__cpo8distanceE[1];
.global .align 1 .b8 _ZN34_INTERNAL_6a80aad8_4_k_cu_0177d5456thrust24THRUST_300001_SM_1000_NS6system6detail10sequential3seqE[1];

.visible .entry _Z13step_estimatePdS_m(
	.param .u64 .ptr .align 1 _Z13step_estimatePdS_m_param_0,
	.param .u64 .ptr .align 1 _Z13step_estimatePdS_m_param_1,
	.param .u64 _Z13step_estimatePdS_m_param_2
)
{
	.reg .pred 	%p<5>;
	.reg .b32 	%r<17>;
	.reg .b64 	%rd<17>;
	.reg .b64 	%fd<9>;

	ld.param.u64 	%rd2, [_Z13step_estimatePdS_m_param_0];
	ld.param.u64 	%rd3, [_Z13step_estimatePdS_m_param_1];
	ld.param.u64 	%rd4, [_Z13step_estimatePdS_m_param_2];
	mov.u32 	%r3, %ctaid.x;
	mov.u32 	%r4, %ntid.x;
	mov.u32 	%r5, %tid.x;
	mad.lo.s32 	%r1, %r3, %r4, %r5;
	mov.u32 	%r6, %ctaid.y;
	mov.u32 	%r7, %ntid.y;
	mov.u32 	%r8, %tid.y;
	mad.lo.s32 	%r2, %r6, %r7, %r8;
	setp.ne.s32 	%p1, %r1, 0;
	selp.u64 	%rd5, 1, 0, %p1;
	add.s64 	%rd1, %rd4, -1;
	setp.le.u64 	%p2, %rd1, %rd5;
	@%p2 bra 	$L__BB0_3;
	setp.ne.s32 	%p3, %r2, 0;
	selp.u64 	%rd6, 1, 0, %p3;
	setp.le.u64 	%p4, %rd1, %rd6;
	@%p4 bra 	$L__BB0_3;
	cvta.to.global.u64 	%rd7, %rd2;
	add.s32 	%r9, %r1, -1;
	cvt.u32.u64 	%r10, %rd4;
	mad.lo.s32 	%r11, %r9, %r10, %r2;
	mul.wide.s32 	%rd8, %r11, 8;
	add.s64 	%rd9, %rd7, %rd8;
	ld.global.f64 	%fd1, [%rd9];
	mul.lo.s32 	%r12, %r1, %r10;
	add.s32 	%r13, %r2, %r12;
	add.s32 	%r14, %r13, 1;
	mul.wide.s32 	%rd10, %r14, 8;
	add.s64 	%rd11, %rd7, %rd10;
	ld.global.f64 	%fd2, [%rd11];
	add.f64 	%fd3, %fd1, %fd2;
	ld.global.f64 	%fd4, [%rd11+-16];
	add.f64 	%fd5, %fd3, %fd4;
	add.s32 	%r15, %r12, %r10;
	add.s32 	%r16, %r15, %r2;
	mul.wide.s32 	%rd12, %r16, 8;
	add.s64 	%rd13, %rd7, %rd12;
	ld.global.f64 	%fd6, [%rd13];
	add.f64 	%fd7, %fd5, %fd6;
	mul.f64 	%fd8, %fd7, 0d3FD0000000000000;
	cvta.to.global.u64 	%rd14, %rd3;
	mul.wide.s32 	%rd15, %r13, 8;
	add.s64 	%rd16, %rd14, %rd15;
	st.global.f64 	[%rd16], %fd8;
$L__BB0_3:
	ret;

}
	// .globl	_Z10square_sumPdS_
.visible .entry _Z10square_sumPdS_(
	.param .u64 .ptr .align 1 _Z10square_sumPdS__param_0,
	.param .u64 .ptr .align 1 _Z10square_sumPdS__param_1
)
{
	.reg .pred 	%p<3>;
	.reg .b32 	%r<31>;
	.reg .b64 	%rd<9>;
	.reg .b64 	%fd<75>;
	// demoted variable
	.shared .align 8 .b8 _ZZ10square_sumPdS_E12temp_storage[296];
	ld.param.u64 	%rd2, [_Z10square_sumPdS__param_0];
	ld.param.u64 	%rd1, [_Z10square_sumPdS__param_1];
	cvta.to.global.u64 	%rd3, %rd2;
	mov.u32 	%r1, %ctaid.x;
	mov.u32 	%r19, %ntid.x;
	mov.u32 	%r2, %tid.x;
	mad.lo.s32 	%r20, %r1, %r19, %r2;
	mov.u32 	%r21, %ctaid.y;
	mov.u32 	%r22, %ntid.y;
	mov.u32 	%r23, %tid.y;
	mad.lo.s32 	%r24, %r21, %r22, %r23;
	shl.b32 	%r25, %r20, 10;
	add.s32 	%r26, %r25, %r24;
	mul.wide.s32 	%rd4, %r26, 8;
	add.s64 	%rd5, %rd3, %rd4;
	ld.global.f64 	%fd12, [%rd5];
	mul.f64 	%fd3, %fd12, %fd12;
	// begin inline asm
	mov.u32 %r3, %laneid;
	// end inline asm
	mov.b32 	%r4, 1;
	mov.b32 	%r17, 31;
	mov.b32 	%r18, -1;
	// begin inline asm
	{  .reg .u32 lo;  .reg .u32 hi;  .reg .pred p;  .reg .f64 r0;  mov.b64 %fd2, %fd3;  mov.b64 {lo, hi}, %fd3;  shfl.sync.down.b32 lo|p, lo, %r4, %r17, %r18;  shfl.sync.down.b32 hi|p, hi, %r4, %r17, %r18;  mov.b64 r0, {lo, hi};  @p add.f64 %fd2, %fd2, r0;}
	// end inline asm
	mov.b32 	%r7, 2;
	// begin inline asm
	{  .reg .u32 lo;  .reg .u32 hi;  .reg .pred p;  .reg .f64 r0;  mov.b64 %fd4, %fd2;  mov.b64 {lo, hi}, %fd2;  shfl.sync.down.b32 lo|p, lo, %r7, %r17, %r18;  shfl.sync.down.b32 hi|p, hi, %r7, %r17, %r18;  mov.b64 r0, {lo, hi};  @p add.f64 %fd4, %fd4, r0;}
	// end inline asm
	mov.b32 	%r10, 4;
	// begin inline asm
	{  .reg .u32 lo;  .reg .u32 hi;  .reg .pred p;  .reg .f64 r0;  mov.b64 %fd6, %fd4;  mov.b64 {lo, hi}, %fd4;  shfl.sync.down.b32 lo|p, lo, %r10, %r17, %r18;  shfl.sync.down.b32 hi|p, hi, %r10, %r17, %r18;  mov.b64 r0, {lo, hi};  @p add.f64 %fd6, %fd6, r0;}
	// end inline asm
	mov.b32 	%r13, 8;
	// begin inline asm
	{  .reg .u32 lo;  .reg .u32 hi;  .reg .pred p;  .reg .f64 r0;  mov.b64 %fd8, %fd6;  mov.b64 {lo, hi}, %fd6;  shfl.sync.down.b32 lo|p, lo, %r13, %r17, %r18;  shfl.sync.down.b32 hi|p, hi, %r13, %r17, %r18;  mov.b64 r0, {lo, hi};  @p add.f64 %fd8, %fd8, r0;}
	// end inline asm
	mov.b32 	%r16, 16;
	// begin inline asm
	{  .reg .u32 lo;  .reg .u32 hi;  .reg .pred p;  .reg .f64 r0;  mov.b64 %fd10, %fd8;  mov.b64 {lo, hi}, %fd8;  shfl.sync.down.b32 lo|p, lo, %r16, %r17, %r18;  shfl.sync.down.b32 hi|p, hi, %r16, %r17, %r18;  mov.b64 r0, {lo, hi};  @p add.f64 %fd10, %fd10, r0;}
	// end inline asm
	setp.ne.s32 	%p1, %r3, 0;
	@%p1 bra 	$L__BB1_2;
	shr.u32 	%r27, %r2, 2;
	and.b32  	%r28, %r27, 248;
	mov.u32 	%r29, _ZZ10square_sumPdS_E12temp_storage;
	add.s32 	%r30, %r29, %r28;
	st.shared.f64 	[%r30+32], %fd10;
$L__BB1_2:
	bar.sync 	0;
	setp.ne.s32 	%p2, %r2, 0;
	@%p2 bra 	$L__BB1_4;
	ld.shared.f64 	%fd13, [_ZZ10square_sumPdS_E12temp_storage+40];
	add.f64 	%fd14, %fd10, %fd13;
	ld.shared.f64 	%fd15, [_ZZ10square_sumPdS_E12temp_storage+48];
	add.f64 	%fd16, %fd14, %fd15;
	ld.shared.f64 	%fd17, [_ZZ10square_sumPdS_E12temp_storage+56];
	add.f64 	%fd18, %fd16, %fd17;
	ld.shared.f64 	%fd19, [_ZZ10square_sumPdS_E12temp_storage+64];
	add.f64 	%fd20, %fd18, %fd19;
	ld.shared.f64 	%fd21, [_ZZ10square_sumPdS_E12temp_storage+72];
	add.f64 	%fd22, %fd20, %fd21;
	ld.shared.f64 	%fd23, [_ZZ10square_sumPdS_E12temp_storage+80];
	add.f64 	%fd24, %fd22, %fd23;
	ld.shared.f64 	%fd25, [_ZZ10square_sumPdS_E12temp_storage+88];
	add.f64 	%fd26, %fd24, %fd25;
	ld.shared.f64 	%fd27, [_ZZ10square_sumPdS_E12temp_storage+96];
	add.f64 	%fd28, %fd26, %fd27;
	ld.shared.f64 	%fd29, [_ZZ10square_sumPdS_E12temp_storage+104];
	add.f64 	%fd30, %fd28, %fd29;
	ld.shared.f64 	%fd31, [_ZZ10square_sumPdS_E12temp_storage+112];
	add.f64 	%fd32, %fd30, %fd31;
	ld.shared.f64 	%fd33, [_ZZ10square_sumPdS_E12temp_storage+120];
	add.f64 	%fd34, %fd32, %fd33;
	ld.shared.f64 	%fd35, [_ZZ10square_sumPdS_E12temp_storage+128];
	add.f64 	%fd36, %fd34, %fd35;
	ld.shared.f64 	%fd37, [_ZZ10square_sumPdS_E12temp_storage+136];
	add.f64 	%fd38, %fd36, %fd37;
	ld.shared.f64 	%fd39, [_ZZ10square_sumPdS_E12temp_storage+144];
	add.f64 	%fd40, %fd38, %fd39;
	ld.shared.f64 	%fd41, [_ZZ10square_sumPdS_E12temp_storage+152];
	add.f64 	%fd42, %fd40, %fd41;
	ld.shared.f64 	%fd43, [_ZZ10square_sumPdS_E12temp_storage+160];
	add.f64 	%fd44, %fd42, %fd43;
	ld.shared.f64 	%fd45, [_ZZ10square_sumPdS_E12temp_storage+168];
	add.f64 	%fd46, %fd44, %fd45;
	ld.shared.f64 	%fd47, [_ZZ10square_sumPdS_E12temp_storage+176];
	add.f64 	%fd48, %fd46, %fd47;
	ld.shared.f64 	%fd49, [_ZZ10square_sumPdS_E12temp_storage+184];
	add.f64 	%fd50, %fd48, %fd49;
	ld.shared.f64 	%fd51, [_ZZ10square_sumPdS_E12temp_storage+192];
	add.f64 	%fd52, %fd50, %fd51;
	ld.shared.f64 	%fd53, [_ZZ10square_sumPdS_E12temp_storage+200];
	add.f64 	%fd54, %fd52, %fd53;
	ld.shared.f64 	%fd55, [_ZZ10square_sumPdS_E12temp_storage+208];
	add.f64 	%fd56, %fd54, %fd55;
	ld.shared.f64 	%fd57, [_ZZ10square_sumPdS_E12temp_storage+216];
	add.f64 	%fd58, %fd56, %fd57;
	ld.shared.f64 	%fd59, [_ZZ10square_sumPdS_E12temp_storage+224];
	add.f64 	%fd60, %fd58, %fd59;
	ld.shared.f64 	%fd61, [_ZZ10square_sumPdS_E12temp_storage+232];
	add.f64 	%fd62, %fd60, %fd61;
	ld.shared.f64 	%fd63, [_ZZ10square_sumPdS_E12temp_storage+240];
	add.f64 	%fd64, %fd62, %fd63;
	ld.shared.f64 	%fd65, [_ZZ10square_sumPdS_E12temp_storage+248];
	add.f64 	%fd66, %fd64, %fd65;
	ld.shared.f64 	%fd67, [_ZZ10square_sumPdS_E12temp_storage+256];
	add.f64 	%fd68, %fd66, %fd67;
	ld.shared.f64 	%fd69, [_ZZ10square_sumPdS_E12temp_storage+264];
	add.f64 	%fd70, %fd68, %fd69;
	ld.shared.f64 	%fd71, [_ZZ10square_sumPdS_E12temp_storage+272];
	add.f64 	%fd72, %fd70, %fd71;
	ld.shared.f64 	%fd73, [_ZZ10square_sumPdS_E12temp_storage+280];
	add.f64 	%fd74, %fd72, %fd73;
	cvta.to.global.u64 	%rd6, %rd1;
	mul.wide.u32 	%rd7, %r1, 8;
	add.s64 	%rd8, %rd6, %rd7;
	st.global.f64 	[%rd8], %fd74;
$L__BB1_4:
	ret;

}
	// .globl	_Z3subPdS_S_m
.visible .entry _Z3subPdS_S_m(
	.param .u64 .ptr .align 1 _Z3subPdS_S_m_param_0,
	.param .u64 .ptr .align 1 _Z3subPdS_S_m_param_1,
	.param .u64 .ptr .align 1 _Z3subPdS_S_m_param_2,
	.param .u64 _Z3subPdS_S_m_param_3
)
{
	.reg .pred 	%p<4>;
	.reg .b32 	%r<12>;
	.reg .b64 	%rd<16>;
	.reg .b64 	%fd<4>;

	ld.param.u64 	%rd1, [_Z3subPdS_S_m_param_0];
	ld.param.u64 	%rd2, [_Z3subPdS_S_m_param_1];
	ld.param.u64 	%rd3, [_Z3subPdS_S_m_param_2];
	ld.param.u64 	%rd5, [_Z3subPdS_S_m_param_3];
	mov.u32 	%r3, %ctaid.x;
	mov.u32 	%r4, %ntid.x;
	mov.u32 	%r5, %tid.x;
	mad.lo.s32 	%r1, %r3, %r4, %r5;
	mov.u32 	%r6, %ctaid.y;
	mov.u32 	%r7, %ntid.y;
	mov.u32 	%r8, %tid.y;
	mad.lo.s32 	%r9, %r6, %r7, %r8;
	setp.ne.s32 	%p1, %r1, 0;
	selp.u64 	%rd6, 1, 0, %p1;
	setp.ne.s32 	%p2, %r9, 0;
	selp.u64 	%rd7, 1, 0, %p2;
	max.u64 	%rd8, %rd6, %rd7;
	setp.ge.u64 	%p3, %rd8, %rd5;
	@%p3 bra 	$L__BB2_2;
	cvta.to.global.u64 	%rd9, %rd1;
	cvta.to.global.u64 	%rd10, %rd2;
	cvta.to.global.u64 	%rd11, %rd3;
	cvt.u32.u64 	%r10, %rd5;
	mad.lo.s32 	%r11, %r1, %r10, %r9;
	mul.wide.s32 	%rd12, %r11, 8;
	add.s64 	%rd13, %rd9, %rd12;
	ld.global.f64 	%fd1, [%rd13];
	add.s64 	%rd14, %rd10, %rd12;
	ld.global.f64 	%fd2, [%rd14];
	sub.f64 	%fd3, %fd1, %fd2;
	add.s64 	%rd15, %rd11, %rd12;
	st.global.f64 	[%rd15], %fd3;
$L__BB2_2:
	ret;

}
	// .globl	_Z4copyPdS_m
.visible .entry _Z4copyPdS_m(
	.param .u64 .ptr .align 1 _Z4copyPdS_m_param_0,
	.param .u64 .ptr .align 1 _Z4copyPdS_m_param_1,
	.param .u64 _Z4copyPdS_m_param_2
)
{
	.reg .pred 	%p<2>;
	.reg .b32 	%r<12>;
	.reg .b64 	%rd<13>;
	.reg .b64 	%fd<2>;

	ld.param.u64 	%rd1, [_Z4copyPdS_m_param_0];
	ld.param.u64 	%rd2, [_Z4copyPdS_m_param_1];
	ld.param.u64 	%rd4, [_Z4copyPdS_m_param_2];
	mov.u32 	%r3, %ctaid.x;
	mov.u32 	%r4, %ntid.x;
	mov.u32 	%r5, %tid.x;
	mad.lo.s32 	%r1, %r3, %r4, %r5;
	cvt.u64.u32 	%rd5, %r1;
	mov.u32 	%r6, %ctaid.y;
	mov.u32 	%r7, %ntid.y;
	mov.u32 	%r8, %tid.y;
	mad.lo.s32 	%r9, %r6, %r7, %r8;
	cvt.u64.u32 	%rd6, %r9;
	max.u64 	%rd7, %rd5, %rd6;
	setp.ge.u64 	%p1, %rd7, %rd4;
	@%p1 bra 	$L__BB3_2;
	cvta.to.global.u64 	%rd8, %rd2;
	cvta.to.global.u64 	%rd9, %rd1;
	cvt.u32.u64 	%r10, %rd4;
	mad.lo.s32 	%r11, %r1, %r10, %r9;
	mul.wide.s32 	%rd10, %r11, 8;
	add.s64 	%rd11, %rd8, %rd10;
	ld.global.f64 	%fd1, [%rd11];
	add.s64 	%rd12, %rd9, %rd10;
	st.global.f64 	[%rd12], %fd1;
$L__BB3_2:
	ret;

}
	// .globl	_ZN3cub18CUB_300001_SM_10006detail11EmptyKernelIvEEvv
.visible .entry _ZN3cub18CUB_300001_SM_10006detail11EmptyKernelIvEEvv()
{


	ret;

}


// ===== COMPILED SASS (sm_100) =====

	.target	sm_100

	.elftype	@"ET_EXEC"


//--------------------- .note.nv.tkinfo           --------------------------
	.section	.note.nv.tkinfo,"",@"SHT_NOTE"
	.sectionflags	@"SHF_NOTE_NV_TKINFO"
	.tkinfo
        /*0018*/ 	.word	0x00000002
        /*0030*/ 	.string	""
        /*0030*/ 	.string	"ptxas"
        /*0030*/ 	.string	"Cuda compilation tools, release 13.0, V13.0.88"
        /*0030*/ 	.string	"Build cuda_13.0.r13.0/compiler.36424714_0"
        /*0030*/ 	.string	"-arch sm_100 -m 64 "



//--------------------- .note.nv.cuinfo           --------------------------
	.section	.note.nv.cuinfo,"",@"SHT_NOTE"
	.sectionflags	@"SHF_NOTE_NV_CUINFO"
        /*0018*/ 	.short	0x0002
        /*001a*/ 	.short	0x0064
        /*001c*/ 	.short	0x0082
	.zero		2


//--------------------- .nv.info                  --------------------------
	.section	.nv.info,"",@"SHT_CUDA_INFO"
	.align	4


	//----- nvinfo : EIATTR_REGCOUNT
	.align		4
        /*0000*/ 	.byte	0x04, 0x2f
        /*0002*/ 	.short	(.L_30 - .L_29)
	.align		4
.L_29:
        /*0004*/ 	.word	index@(_Z13step_estimatePdS_m)
        /*0008*/ 	.word	0x00000010


	//----- nvinfo : EIATTR_FRAME_SIZE
	.align		4
.L_30:
        /*000c*/ 	.byte	0x04, 0x11
        /*000e*/ 	.short	(.L_32 - .L_31)
	.align		4
.L_31:
        /*0010*/ 	.word	index@(_Z13step_estimatePdS_m)
        /*0014*/ 	.word	0x00000000


	//----- nvinfo : EIATTR_REGCOUNT
	.align		4
.L_32:
        /*0018*/ 	.byte	0x04, 0x2f
        /*001a*/ 	.short	(.L_34 - .L_33)
	.align		4
.L_33:
        /*001c*/ 	.word	index@(_Z10square_sumPdS_)
        /*0020*/ 	.word	0x00000012


	//----- nvinfo : EIATTR_FRAME_SIZE
	.align		4
.L_34:
        /*0024*/ 	.byte	0x04, 0x11
        /*0026*/ 	.short	(.L_36 - .L_35)
	.align		4
.L_35:
        /*0028*/ 	.word	index@(_Z10square_sumPdS_)
        /*002c*/ 	.word	0x00000000


	//----- nvinfo : EIATTR_REGCOUNT
	.align		4
.L_36:
        /*0030*/ 	.byte	0x04, 0x2f
        /*0032*/ 	.short	(.L_38 - .L_37)
	.align		4
.L_37:
        /*0034*/ 	.word	index@(_Z3subPdS_S_m)
        /*0038*/ 	.word	0x0000000e


	//----- nvinfo : EIATTR_FRAME_SIZE
	.align		4
.L_38:
        /*003c*/ 	.byte	0x04, 0x11
        /*003e*/ 	.short	(.L_40 - .L_39)
	.align		4
.L_39:
        /*0040*/ 	.word	index@(_Z3subPdS_S_m)
        /*0044*/ 	.word	0x00000000


	//----- nvinfo : EIATTR_REGCOUNT
	.align		4
.L_40:
        /*0048*/ 	.byte	0x04, 0x2f
        /*004a*/ 	.short	(.L_42 - .L_41)
	.align		4
.L_41:
        /*004c*/ 	.word	index@(_Z4copyPdS_m)
        /*0050*/ 	.word	0x0000000a


	//----- nvinfo : EIATTR_FRAME_SIZE
	.align		4
.L_42:
        /*0054*/ 	.byte	0x04, 0x11
        /*0056*/ 	.short	(.L_44 - .L_43)
	.align		4
.L_43:
        /*0058*/ 	.word	index@(_Z4copyPdS_m)
        /*005c*/ 	.word	0x00000000


	//----- nvinfo : EIATTR_REGCOUNT
	.align		4
.L_44:
        /*0060*/ 	.byte	0x04, 0x2f
        /*0062*/ 	.short	(.L_46 - .L_45)
	.align		4
.L_45:
        /*0064*/ 	.word	index@(_ZN3cub18CUB_300001_SM_10006detail11EmptyKernelIvEEvv)
        /*0068*/ 	.word	0x00000004


	//----- nvinfo : EIATTR_FRAME_SIZE
	.align		4
.L_46:
        /*006c*/ 	.byte	0x04, 0x11
        /*006e*/ 	.short	(.L_48 - .L_47)
	.align		4
.L_47:
        /*0070*/ 	.word	index@(_ZN3cub18CUB_300001_SM_10006detail11EmptyKernelIvEEvv)
        /*0074*/ 	.word	0x00000000


	//----- nvinfo : EIATTR_MIN_STACK_SIZE
	.align		4
.L_48:
        /*0078*/ 	.byte	0x04, 0x12
        /*007a*/ 	.short	(.L_50 - .L_49)
	.align		4
.L_49:
        /*007c*/ 	.word	index@(_ZN3cub18CUB_300001_SM_10006detail11EmptyKernelIvEEvv)
        /*0080*/ 	.word	0x00000000


	//----- nvinfo : EIATTR_MIN_STACK_SIZE
	.align		4
.L_50:
        /*0084*/ 	.byte	0x04, 0x12
        /*0086*/ 	.short	(.L_52 - .L_51)
	.align		4
.L_51:
        /*0088*/ 	.word	index@(_Z4copyPdS_m)
        /*008c*/ 	.word	0x00000000


	//----- nvinfo : EIATTR_MIN_STACK_SIZE
	.align		4
.L_52:
        /*0090*/ 	.byte	0x04, 0x12
        /*0092*/ 	.short	(.L_54 - .L_53)
	.align		4
.L_53:
        /*0094*/ 	.word	index@(_Z3subPdS_S_m)
        /*0098*/ 	.word	0x00000000


	//----- nvinfo : EIATTR_MIN_STACK_SIZE
	.align		4
.L_54:
        /*009c*/ 	.byte	0x04, 0x12
        /*009e*/ 	.short	(.L_56 - .L_55)
	.align		4
.L_55:
        /*00a0*/ 	.word	index@(_Z10square_sumPdS_)
        /*00a4*/ 	.word	0x00000000


	//----- nvinfo : EIATTR_MIN_STACK_SIZE
	.align		4
.L_56:
        /*00a8*/ 	.byte	0x04, 0x12
        /*00aa*/ 	.short	(.L_58 - .L_57)
	.align		4
.L_57:
        /*00ac*/ 	.word	index@(_Z13step_estimatePdS_m)
        /*00b0*/ 	.word	0x00000000
.L_58:


//--------------------- .nv.compat                --------------------------
	.section	.nv.compat,"",@"SHT_CUDA_COMPAT_INFO"
	.align	4
        /*0000*/ 	.byte	0x02, 0x09, 0x00, 0x00, 0x02, 0x02, 0x01, 0x00, 0x02, 0x05, 0x05, 0x00, 0x03, 0x07, 0x01, 0x01
        /*0010*/ 	.byte	0x02, 0x03, 0x00, 0x00, 0x02, 0x06, 0x01, 0x00, 0x04, 0x0b, 0x08, 0x00, 0x01, 0x00, 0x00, 0x00
        /*0020*/ 	.byte	0x00, 0x00, 0x00, 0x00


//--------------------- .nv.info._ZN3cub18CUB_300001_SM_10006detail11EmptyKernelIvEEvv --------------------------
	.section	.nv.info._ZN3cub18CUB_300001_SM_10006detail11EmptyKernelIvEEvv,"",@"SHT_CUDA_INFO"
	.sectionflags	@""
	.align	4


	//----- nvinfo : EIATTR_CUDA_API_VERSION
	.align		4
        /*0000*/ 	.byte	0x04, 0x37
        /*0002*/ 	.short	(.L_60 - .L_59)
.L_59:
        /*0004*/ 	.word	0x00000082


	//----- nvinfo : EIATTR_SPARSE_MMA_MASK
	.align		4
.L_60:
        /*0008*/ 	.byte	0x03, 0x50
        /*000a*/ 	.short	0x0000


	//----- nvinfo : EIATTR_MAXREG_COUNT
	.align		4
        /*000c*/ 	.byte	0x03, 0x1b
        /*000e*/ 	.short	0x00ff


	//----- nvinfo : EIATTR_MERCURY_ISA_VERSION
	.align		4
        /*0010*/ 	.byte	0x03, 0x5f
        /*0012*/ 	.short	0x0101


	//----- nvinfo : EIATTR_VRC_CTA_INIT_COUNT
	.align		4
        /*0014*/ 	.byte	0x02, 0x4a
	.zero		1
	.zero		1


	//----- nvinfo : EIATTR_EXIT_INSTR_OFFSETS
	.align		4
        /*0018*/ 	.byte	0x04, 0x1c
        /*001a*/ 	.short	(.L_62 - .L_61)


	//   ....[0]....
.L_61:
        /*001c*/ 	.word	0x00000010


	//----- nvinfo : EIATTR_SW_WAR
	.align		4
.L_62:
        /*0020*/ 	.byte	0x04, 0x36
        /*0022*/ 	.short	(.L_64 - .L_63)
.L_63:
        /*0024*/ 	.word	0x00000008
.L_64:


//--------------------- .nv.info._Z4copyPdS_m     --------------------------
	.section	.nv.info._Z4copyPdS_m,"",@"SHT_CUDA_INFO"
	.sectionflags	@""
	.align	4


	//----- nvinfo : EIATTR_CUDA_API_VERSION
	.align		4
        /*0000*/ 	.byte	0x04, 0x37
        /*0002*/ 	.short	(.L_66 - .L_65)
.L_65:
        /*0004*/ 	.word	0x00000082


	//----- nvinfo : EIATTR_KPARAM_INFO
	.align		4
.L_66:
        /*0008*/ 	.byte	0x04, 0x17
        /*000a*/ 	.short	(.L_68 - .L_67)
.L_67:
        /*000c*/ 	.word	0x00000000
        /*0010*/ 	.short	0x0002
        /*0012*/ 	.short	0x0010
        /*0014*/ 	.byte	0x00, 0xf0, 0x21, 0x00


	//----- nvinfo : EIATTR_KPARAM_INFO
	.align		4
.L_68:
        /*0018*/ 	.byte	0x04, 0x17
        /*001a*/ 	.short	(.L_70 - .L_69)
.L_69:
        /*001c*/ 	.word	0x00000000
        /*0020*/ 	.short	0x0001
        /*0022*/ 	.short	0x0008
        /*0024*/ 	.byte	0x00, 0xf5, 0x21, 0x00


	//----- nvinfo : EIATTR_KPARAM_INFO
	.align		4
.L_70:
        /*0028*/ 	.byte	0x04, 0x17
        /*002a*/ 	.short	(.L_72 - .L_71)
.L_71:
        /*002c*/ 	.word	0x00000000
        /*0030*/ 	.short	0x0000
        /*0032*/ 	.short	0x0000
        /*0034*/ 	.byte	0x00, 0xf5, 0x21, 0x00


	//----- nvinfo : EIATTR_SPARSE_MMA_MASK
	.align		4
.L_72:
        /*0038*/ 	.byte	0x03, 0x50
        /*003a*/ 	.short	0x0000


	//----- nvinfo : EIATTR_MAXREG_COUNT
	.align		4
        /*003c*/ 	.byte	0x03, 0x1b
        /*003e*/ 	.short	0x00ff


	//----- nvinfo : EIATTR_MERCURY_ISA_VERSION
	.align		4
        /*0040*/ 	.byte	0x03, 0x5f
        /*0042*/ 	.short	0x0101


	//----- nvinfo : EIATTR_VRC_CTA_INIT_COUNT
	.align		4
        /*0044*/ 	.byte	0x02, 0x4a
	.zero		1
	.zero		1


	//----- nvinfo : EIATTR_EXIT_INSTR_OFFSETS
	.align		4
        /*0048*/ 	.byte	0x04, 0x1c
        /*004a*/ 	.short	(.L_74 - .L_73)


	//   ....[0]....
.L_73:
        /*004c*/ 	.word	0x000000f0


	//   ....[1]....
        /*0050*/ 	.word	0x00000180


	//----- nvinfo : EIATTR_CBANK_PARAM_SIZE
	.align		4
.L_74:
        /*0054*/ 	.byte	0x03, 0x19
        /*0056*/ 	.short	0x0018


	//----- nvinfo : EIATTR_PARAM_CBANK
	.align		4
        /*0058*/ 	.byte	0x04, 0x0a
        /*005a*/ 	.short	(.L_76 - .L_75)
	.align		4
.L_75:
        /*005c*/ 	.word	index@(.nv.constant0._Z4copyPdS_m)
        /*0060*/ 	.short	0x0380
        /*0062*/ 	.short	0x0018


	//----- nvinfo : EIATTR_SW_WAR
	.align		4
.L_76:
        /*0064*/ 	.byte	0x04, 0x36
        /*0066*/ 	.short	(.L_78 - .L_77)
.L_77:
        /*0068*/ 	.word	0x00000008
.L_78:


//--------------------- .nv.info._Z3subPdS_S_m    --------------------------
	.section	.nv.info._Z3subPdS_S_m,"",@"SHT_CUDA_INFO"
	.sectionflags	@""
	.align	4


	//----- nvinfo : EIATTR_CUDA_API_VERSION
	.align		4
        /*0000*/ 	.byte	0x04, 0x37
        /*0002*/ 	.short	(.L_80 - .L_79)
.L_79:
        /*0004*/ 	.word	0x00000082


	//----- nvinfo : EIATTR_KPARAM_INFO
	.align		4
.L_80:
        /*0008*/ 	.byte	0x04, 0x17
        /*000a*/ 	.short	(.L_82 - .L_81)
.L_81:
        /*000c*/ 	.word	0x00000000
        /*0010*/ 	.short	0x0003
        /*0012*/ 	.short	0x0018
        /*0014*/ 	.byte	0x00, 0xf0, 0x21, 0x00


	//----- nvinfo : EIATTR_KPARAM_INFO
	.align		4
.L_82:
        /*0018*/ 	.byte	0x04, 0x17
        /*001a*/ 	.short	(.L_84 - .L_83)
.L_83:
        /*001c*/ 	.word	0x00000000
        /*0020*/ 	.short	0x0002
        /*0022*/ 	.short	0x0010
        /*0024*/ 	.byte	0x00, 0xf5, 0x21, 0x00


	//----- nvinfo : EIATTR_KPARAM_INFO
	.align		4
.L_84:
        /*0028*/ 	.byte	0x04, 0x17
        /*002a*/ 	.short	(.L_86 - .L_85)
.L_85:
        /*002c*/ 	.word	0x00000000
        /*0030*/ 	.short	0x0001
        /*0032*/ 	.short	0x0008
        /*0034*/ 	.byte	0x00, 0xf5, 0x21, 0x00


	//----- nvinfo : EIATTR_KPARAM_INFO
	.align		4
.L_86:
        /*0038*/ 	.byte	0x04, 0x17
        /*003a*/ 	.short	(.L_88 - .L_87)
.L_87:
        /*003c*/ 	.word	0x00000000
        /*0040*/ 	.short	0x0000
        /*0042*/ 	.short	0x0000
        /*0044*/ 	.byte	0x00, 0xf5, 0x21, 0x00


	//----- nvinfo : EIATTR_SPARSE_MMA_MASK
	.align		4
.L_88:
        /*0048*/ 	.byte	0x03, 0x50
        /*004a*/ 	.short	0x0000


	//----- nvinfo : EIATTR_MAXREG_COUNT
	.align		4
        /*004c*/ 	.byte	0x03, 0x1b
        /*004e*/ 	.short	0x00ff


	//----- nvinfo : EIATTR_MERCURY_ISA_VERSION
	.align		4
        /*0050*/ 	.byte	0x03, 0x5f
        /*0052*/ 	.short	0x0101


	//----- nvinfo : EIATTR_VRC_CTA_INIT_COUNT
	.align		4
        /*0054*/ 	.byte	0x02, 0x4a
	.zero		1
	.zero		1


	//----- nvinfo : EIATTR_EXIT_INSTR_OFFSETS
	.align		4
        /*0058*/ 	.byte	0x04, 0x1c
        /*005a*/ 	.short	(.L_90 - .L_89)


	//   ....[0]....
.L_89:
        /*005c*/ 	.word	0x00000130


	//   ....[1]....
        /*0060*/ 	.word	0x00000200


	//----- nvinfo : EIATTR_CBANK_PARAM_SIZE
	.align		4
.L_90:
        /*0064*/ 	.byte	0x03, 0x19
        /*0066*/ 	.short	0x0020


	//----- nvinfo : EIATTR_PARAM_CBANK
	.align		4
        /*0068*/ 	.byte	0x04, 0x0a
        /*006a*/ 	.short	(.L_92 - .L_91)
	.align		4
.L_91:
        /*006c*/ 	.word	index@(.nv.constant0._Z3subPdS_S_m)
        /*0070*/ 	.short	0x0380
        /*0072*/ 	.short	0x0020


	//----- nvinfo : EIATTR_SW_WAR
	.align		4
.L_92:
        /*0074*/ 	.byte	0x04, 0x36
        /*0076*/ 	.short	(.L_94 - .L_93)
.L_93:
        /*0078*/ 	.word	0x00000008
.L_94:


//--------------------- .nv.info._Z10square_sumPdS_ --------------------------
	.section	.nv.info._Z10square_sumPdS_,"",@"SHT_CUDA_INFO"
	.sectionflags	@""
	.align	4


	//----- nvinfo : EIATTR_CUDA_API_VERSION
	.align		4
        /*0000*/ 	.byte	0x04, 0x37
        /*0002*/ 	.short	(.L_96 - .L_95)
.L_95:
        /*0004*/ 	.word	0x00000082


	//----- nvinfo : EIATTR_KPARAM_INFO
	.align		4
.L_96:
        /*0008*/ 	.byte	0x04, 0x17
        /*000a*/ 	.short	(.L_98 - .L_97)
.L_97:
        /*000c*/ 	.word	0x00000000
        /*0010*/ 	.short	0x0001
        /*0012*/ 	.short	0x0008
        /*0014*/ 	.byte	0x00, 0xf5, 0x21, 0x00


	//----- nvinfo : EIATTR_KPARAM_INFO
	.align		4
.L_98:
        /*0018*/ 	.byte	0x04, 0x17
        /*001a*/ 	.short	(.L_100 - .L_99)
.L_99:
        /*001c*/ 	.word	0x00000000
        /*0020*/ 	.short	0x0000
        /*0022*/ 	.short	0x0000
        /*0024*/ 	.byte	0x00, 0xf5, 0x21, 0x00


	//----- nvinfo : EIATTR_SPARSE_MMA_MASK
	.align		4
.L_100:
        /*0028*/ 	.byte	0x03, 0x50
        /*002a*/ 	.short	0x0000


	//----- nvinfo : EIATTR_MAXREG_COUNT
	.align		4
        /*002c*/ 	.byte	0x03, 0x1b
        /*002e*/ 	.short	0x00ff


	//----- nvinfo : EIATTR_NUM_BARRIERS
	.align		4
        /*0030*/ 	.byte	0x02, 0x4c
        /*0032*/ 	.byte	0x01
	.zero		1


	//----- nvinfo : EIATTR_MERCURY_ISA_VERSION
	.align		4
        /*0034*/ 	.byte	0x03, 0x5f
        /*0036*/ 	.short	0x0101


	//----- nvinfo : EIATTR_COOP_GROUP_MASK_REGIDS
	.align		4
        /*0038*/ 	.byte	0x04, 0x29
        /*003a*/ 	.short	(.L_102 - .L_101)


	//   ....[0]....
.L_101:
        /*003c*/ 	.word	0xffffffff


	//   ....[1]....
        /*0040*/ 	.word	0xffffffff


	//   ....[2]....
        /*0044*/ 	.word	0xffffffff


	//   ....[3]....
        /*0048*/ 	.word	0xffffffff


	//   ....[4]....
        /*004c*/ 	.word	0xffffffff


	//   ....[5]....
        /*0050*/ 	.word	0xffffffff


	//   ....[6]....
        /*0054*/ 	.word	0xffffffff


	//   ....[7]....
        /*0058*/ 	.word	0xffffffff


	//   ....[8]....
        /*005c*/ 	.word	0xffffffff


	//   ....[9]....
        /*0060*/ 	.word	0xffffffff


	//----- nvinfo : EIATTR_COOP_GROUP_INSTR_OFFSETS
	.align		4
.L_102:
        /*0064*/ 	.byte	0x04, 0x28
        /*0066*/ 	.short	(.L_104 - .L_103)


	//   ....[0]....
.L_103:
        /*0068*/ 	.word	0x00000110


	//   ....[1]....
        /*006c*/ 	.word	0x00000120


	//   ....[2]....
        /*0070*/ 	.word	0x00000160


	//   ....[3]....
        /*0074*/ 	.word	0x00000170


	//   ....[4]....
        /*0078*/ 	.word	0x000001b0


	//   ....[5]....
        /*007c*/ 	.word	0x000001c0


	//   ....[6]....
        /*0080*/ 	.word	0x00000210


	//   ....[7]....
        /*0084*/ 	.word	0x00000220


	//   ....[8]....
        /*0088*/ 	.word	0x000002a0


	//   ....[9]....
        /*008c*/ 	.word	0x000002c0


	//----- nvinfo : EIATTR_VRC_CTA_INIT_COUNT
	.align		4
.L_104:
        /*0090*/ 	.byte	0x02, 0x4a
	.zero		1
	.zero		1


	//----- nvinfo : EIATTR_EXIT_INSTR_OFFSETS
	.align		4
        /*0094*/ 	.byte	0x04, 0x1c
        /*0096*/ 	.short	(.L_106 - .L_105)


	//   ....[0]....
.L_105:
        /*0098*/ 	.word	0x00000330


	//   ....[1]....
        /*009c*/ 	.word	0x00000690


	//----- nvinfo : EIATTR_CBANK_PARAM_SIZE
	.align		4
.L_106:
        /*00a0*/ 	.byte	0x03, 0x19
        /*00a2*/ 	.short	0x0010


	//----- nvinfo : EIATTR_PARAM_CBANK
	.align		4
        /*00a4*/ 	.byte	0x04, 0x0a
        /*00a6*/ 	.short	(.L_108 - .L_107)
	.align		4
.L_107:
        /*00a8*/ 	.word	index@(.nv.constant0._Z10square_sumPdS_)
        /*00ac*/ 	.short	0x0380
        /*00ae*/ 	.short	0x0010


	//----- nvinfo : EIATTR_SW_WAR
	.align		4
.L_108:
        /*00b0*/ 	.byte	0x04, 0x36
        /*00b2*/ 	.short	(.L_110 - .L_109)
.L_109:
        /*00b4*/ 	.word	0x00000008
.L_110:


//--------------------- .nv.info._Z13step_estimatePdS_m --------------------------
	.section	.nv.info._Z13step_estimatePdS_m,"",@"SHT_CUDA_INFO"
	.sectionflags	@""
	.align	4


	//----- nvinfo : EIATTR_CUDA_API_VERSION
	.align		4
        /*0000*/ 	.byte	0x04, 0x37
        /*0002*/ 	.short	(.L_112 - .L_111)
.L_111:
        /*0004*/ 	.word	0x00000082


	//----- nvinfo : EIATTR_KPARAM_INFO
	.align		4
.L_112:
        /*0008*/ 	.byte	0x04, 0x17
        /*000a*/ 	.short	(.L_114 - .L_113)
.L_113:
        /*000c*/ 	.word	0x00000000
        /*0010*/ 	.short	0x0002
        /*0012*/ 	.short	0x0010
        /*0014*/ 	.byte	0x00, 0xf0, 0x21, 0x00


	//----- nvinfo : EIATTR_KPARAM_INFO
	.align		4
.L_114:
        /*0018*/ 	.byte	0x04, 0x17
        /*001a*/ 	.short	(.L_116 - .L_115)
.L_115:
        /*001c*/ 	.word	0x00000000
        /*0020*/ 	.short	0x0001
        /*0022*/ 	.short	0x0008
        /*0024*/ 	.byte	0x00, 0xf5, 0x21, 0x00


	//----- nvinfo : EIATTR_KPARAM_INFO
	.align		4
.L_116:
        /*0028*/ 	.byte	0x04, 0x17
        /*002a*/ 	.short	(.L_118 - .L_117)
.L_117:
        /*002c*/ 	.word	0x00000000
        /*0030*/ 	.short	0x0000
        /*0032*/ 	.short	0x0000
        /*0034*/ 	.byte	0x00, 0xf5, 0x21, 0x00


	//----- nvinfo : EIATTR_SPARSE_MMA_MASK
	.align		4
.L_118:
        /*0038*/ 	.byte	0x03, 0x50
        /*003a*/ 	.short	0x0000


	//----- nvinfo : EIATTR_MAXREG_COUNT
	.align		4
        /*003c*/ 	.byte	0x03, 0x1b
        /*003e*/ 	.short	0x00ff


	//----- nvinfo : EIATTR_MERCURY_ISA_VERSION
	.align		4
        /*0040*/ 	.byte	0x03, 0x5f
        /*0042*/ 	.short	0x0101


	//----- nvinfo : EIATTR_VRC_CTA_INIT_COUNT
	.align		4
        /*0044*/ 	.byte	0x02, 0x4a
	.zero		1
	.zero		1


	//----- nvinfo : EIATTR_EXIT_INSTR_OFFSETS
	.align		4
        /*0048*/ 	.byte	0x04, 0x1c
        /*004a*/ 	.short	(.L_120 - .L_119)


	//   ....[0]....
.L_119:
        /*004c*/ 	.word	0x00000100


	//   ....[1]....
        /*0050*/ 	.word	0x00000150


	//   ....[2]....
        /*0054*/ 	.word	0x000002c0


	//----- nvinfo : EIATTR_CBANK_PARAM_SIZE
	.align		4
.L_120:
        /*0058*/ 	.byte	0x03, 0x19
        /*005a*/ 	.short	0x0018


	//----- nvinfo : EIATTR_PARAM_CBANK
	.align		4
        /*005c*/ 	.byte	0x04, 0x0a
        /*005e*/ 	.short	(.L_122 - .L_121)
	.align		4
.L_121:
        /*0060*/ 	.word	index@(.nv.constant0._Z13step_estimatePdS_m)
        /*0064*/ 	.short	0x0380
        /*0066*/ 	.short	0x0018


	//----- nvinfo : EIATTR_SW_WAR
	.align		4
.L_122:
        /*0068*/ 	.byte	0x04, 0x36
        /*006a*/ 	.short	(.L_124 - .L_123)
.L_123:
        /*006c*/ 	.word	0x00000008
.L_124:


//--------------------- .nv.callgraph             --------------------------
	.section	.nv.callgraph,"",@"SHT_CUDA_CALLGRAPH"
	.align	4
	.sectionentsize	8
	.align		4
        /*0000*/ 	.word	0x00000000
	.align		4
        /*0004*/ 	.word	0xffffffff
	.align		4
        /*0008*/ 	.word	0x00000000
	.align		4
        /*000c*/ 	.word	0xfffffffe
	.align		4
        /*0010*/ 	.word	0x00000000
	.align		4
        /*0014*/ 	.word	0xfffffffd
	.align		4
        /*0018*/ 	.word	0x00000000
	.align		4
        /*001c*/ 	.word	0xfffffffc


//--------------------- .nv.constant4             --------------------------
	.section	.nv.constant4,"a",@progbits
	.align	8
	.align		8
.nv.constant4:
        /*0000*/ 	.dword	_ZN34_INTERNAL_6a80aad8_4_k_cu_0177d5454cuda3std3__45__cpo5beginE
	.align		8
        /*0008*/ 	.dword	_ZN34_INTERNAL_6a80aad8_4_k_cu_0177d5454cuda3std3__45__cpo3endE
	.align		8
        /*0010*/ 	.dword	_ZN34_INTERNAL_6a80aad8_4_k_cu_0177d5454cuda3std3__45__cpo6cbeginE
	.align		8
        /*0018*/ 	.dword	_ZN34_INTERNAL_6a80aad8_4_k_cu_0177d5454cuda3std3__45__cpo4cendE
	.align		8
        /*0020*/ 	.dword	_ZN34_INTERNAL_6a80aad8_4_k_cu_0177d5454cuda3std3__45__cpo6rbeginE
	.align		8
        /*0028*/ 	.dword	_ZN34_INTERNAL_6a80aad8_4_k_cu_0177d5454cuda3std3__45__cpo4rendE
	.align		8
        /*0030*/ 	.dword	_ZN34_INTERNAL_6a80aad8_4_k_cu_0177d5454cuda3std3__45__cpo7crbeginE
	.align		8
        /*0038*/ 	.dword	_ZN34_INTERNAL_6a80aad8_4_k_cu_0177d5454cuda3std3__45__cpo5crendE
	.align		8
        /*0040*/ 	.dword	_ZN34_INTERNAL_6a80aad8_4_k_cu_0177d5454cuda3std3__436_GLOBAL__N__6a80aad8_4_k_cu_0177d5456ignoreE
	.align		8
        /*0048*/ 	.dword	_ZN34_INTERNAL_6a80aad8_4_k_cu_0177d5454cuda3std3__419piecewise_constructE
	.align		8
        /*0050*/ 	.dword	_ZN34_INTERNAL_6a80aad8_4_k_cu_0177d5454cuda3std3__48in_placeE
	.align		8
        /*0058*/ 	.dword	_ZN34_INTERNAL_6a80aad8_4_k_cu_0177d5454cuda3std3__420unreachable_sentinelE
	.align		8
        /*0060*/ 	.dword	_ZN34_INTERNAL_6a80aad8_4_k_cu_0177d5454cuda3std3__47nulloptE
	.align		8
        /*0068*/ 	.dword	_ZN34_INTERNAL_6a80aad8_4_k_cu_0177d5454cuda3std6ranges3__45__cpo4swapE
	.align		8
        /*0070*/ 	.dword	_ZN34_INTERNAL_6a80aad8_4_k_cu_0177d5454cuda3std6ranges3__45__cpo9iter_moveE
	.align		8
        /*0078*/ 	.dword	_ZN34_INTERNAL_6a80aad8_4_k_cu_0177d5454cuda3std6ranges3__45__cpo5beginE
	.align		8
        /*0080*/ 	.dword	_ZN34_INTERNAL_6a80aad8_4_k_cu_0177d5454cuda3std6ranges3__45__cpo3endE
	.align		8
        /*0088*/ 	.dword	_ZN34_INTERNAL_6a80aad8_4_k_cu_0177d5454cuda3std6ranges3__45__cpo6cbeginE
	.align		8
        /*0090*/ 	.dword	_ZN34_INTERNAL_6a80aad8_4_k_cu_0177d5454cuda3std6ranges3__45__cpo4cendE
	.align		8
        /*0098*/ 	.dword	_ZN34_INTERNAL_6a80aad8_4_k_cu_0177d5454cuda3std6ranges3__45__cpo7advanceE
	.align		8
        /*00a0*/ 	.dword	_ZN34_INTERNAL_6a80aad8_4_k_cu_0177d5454cuda3std6ranges3__45__cpo9iter_swapE
	.align		8
        /*00a8*/ 	.dword	_ZN34_INTERNAL_6a80aad8_4_k_cu_0177d5454cuda3std6ranges3__45__cpo4nextE
	.align		8
        /*00b0*/ 	.dword	_ZN34_INTERNAL_6a80aad8_4_k_cu_0177d5454cuda3std6ranges3__45__cpo4prevE
	.align		8
        /*00b8*/ 	.dword	_ZN34_INTERNAL_6a80aad8_4_k_cu_0177d5454cuda3std6ranges3__45__cpo4dataE
	.align		8
        /*00c0*/ 	.dword	_ZN34_INTERNAL_6a80aad8_4_k_cu_0177d5454cuda3std6ranges3__45__cpo5cdataE
	.align		8
        /*00c8*/ 	.dword	_ZN34_INTERNAL_6a80aad8_4_k_cu_0177d5454cuda3std6ranges3__45__cpo4sizeE
	.align		8
        /*00d0*/ 	.dword	_ZN34_INTERNAL_6a80aad8_4_k_cu_0177d5454cuda3std6ranges3__45__cpo5ssizeE
	.align		8
        /*00d8*/ 	.dword	_ZN34_INTERNAL_6a80aad8_4_k_cu_0177d5454cuda3std6ranges3__45__cpo8distanceE
	.align		8
        /*00e0*/ 	.dword	_ZN34_INTERNAL_6a80aad8_4_k_cu_0177d5456thrust24THRUST_300001_SM_1000_NS6system6detail10sequential3seqE


//--------------------- .text._ZN3cub18CUB_300001_SM_10006detail11EmptyKernelIvEEvv --------------------------
	.section	.text._ZN3cub18CUB_300001_SM_10006detail11EmptyKernelIvEEvv,"ax",@progbits
	.align	128
        .global         _ZN3cub18CUB_300001_SM_10006detail11EmptyKernelIvEEvv
        .type           _ZN3cub18CUB_300001_SM_10006detail11EmptyKernelIvEEvv,@function
        .size           _ZN3cub18CUB_300001_SM_10006detail11EmptyKernelIvEEvv,(.L_x_5 - _ZN3cub18CUB_300001_SM_10006detail11EmptyKernelIvEEvv)
        .other          _ZN3cub18CUB_300001_SM_10006detail11EmptyKernelIvEEvv,@"STO_CUDA_ENTRY STV_DEFAULT"
_ZN3cub18CUB_300001_SM_10006detail11EmptyKernelIvEEvv:
.text._ZN3cub18CUB_300001_SM_10006detail11EmptyKernelIvEEvv:
[----:B------:R-:W-:Y:S01]  /*0000*/  LDC R1, c[0x0][0x37c] ;  /* 0x0000df00ff017b82 */ /* 0x000fe20000000800 */
[----:B------:R-:W-:Y:S05]  /*0010*/  EXIT ;  /* 0x000000000000794d */ /* 0x000fea0003800000 */
.L_x_0:
[----:B------:R-:W-:-:S00]  /*0020*/  BRA `(.L_x_0) ;  /* 0xfffffffc00fc7947 */ /* 0x000fc0000383ffff */
[----:B------:R-:W-:-:S00]  /*0030*/  NOP ;  /* 0x0000000000007918 */ /* 0x000fc00000000000 */
        /* <DEDUP_REMOVED lines=12> */
.L_x_5:


//--------------------- .text._Z4copyPdS_m        --------------------------
	.section	.text._Z4copyPdS_m,"ax",@progbits
	.align	128
        .global         _Z4copyPdS_m
        .type           _Z4copyPdS_m,@function
        .size           _Z4copyPdS_m,(.L_x_6 - _Z4copyPdS_m)
        .other          _Z4copyPdS_m,@"STO_CUDA_ENTRY STV_DEFAULT"
_Z4copyPdS_m:
.text._Z4copyPdS_m:
[----:B------:R-:W-:Y:S01]  /*0000*/  LDC R1, c[0x0][0x37c] ;  /* 0x0000df00ff017b82 */ /* 0x000fe20000000800 */
[----:B------:R-:W0:Y:S07]  /*0010*/  S2R R3, SR_TID.X ;  /* 0x0000000000037919 */ /* 0x000e2e0000002100 */
[----:B------:R-:W0:Y:S01]  /*0020*/  LDC R0, c[0x0][0x360] ;  /* 0x0000d800ff007b82 */ /* 0x000e220000000800 */
[----:B------:R-:W1:Y:S01]  /*0030*/  LDCU.64 UR6, c[0x0][0x390] ;  /* 0x00007200ff0677ac */ /* 0x000e620008000a00 */
[----:B------:R-:W2:Y:S06]  /*0040*/  S2R R2, SR_TID.Y ;  /* 0x0000000000027919 */ /* 0x000eac0000002200 */
[----:B------:R-:W0:Y:S08]  /*0050*/  S2UR UR4, SR_CTAID.X ;  /* 0x00000000000479c3 */ /* 0x000e300000002500 */
[----:B------:R-:W2:Y:S08]  /*0060*/  S2UR UR5, SR_CTAID.Y ;  /* 0x00000000000579c3 */ /* 0x000eb00000002600 */
[----:B------:R-:W2:Y:S01]  /*0070*/  LDC R5, c[0x0][0x364] ;  /* 0x0000d900ff057b82 */ /* 0x000ea20000000800 */
[----:B0-----:R-:W-:-:S02]  /*0080*/  IMAD R0, R0, UR4, R3 ;  /* 0x0000000400007c24 */ /* 0x001fc4000f8e0203 */
[----:B--2---:R-:W-:-:S05]  /*0090*/  IMAD R5, R5, UR5, R2 ;  /* 0x0000000505057c24 */ /* 0x004fca000f8e0202 */
[----:B------:R-:W-:-:S04]  /*00a0*/  ISETP.GT.U32.AND P0, PT, R0, R5, PT ;  /* 0x000000050000720c */ /* 0x000fc80003f04070 */
[----:B------:R-:W-:-:S04]  /*00b0*/  ISETP.GT.U32.AND.EX P0, PT, RZ, RZ, PT, P0 ;  /* 0x000000ffff00720c */ /* 0x000fc80003f04100 */
[----:B------:R-:W-:-:S04]  /*00c0*/  SEL R2, R0, R5, P0 ;  /* 0x0000000500027207 */ /* 0x000fc80000000000 */
[----:B-1----:R-:W-:-:S04]  /*00d0*/  ISETP.GE.U32.AND P0, PT, R2, UR6, PT ;  /* 0x0000000602007c0c */ /* 0x002fc8000bf06070 */
[----:B------:R-:W-:-:S13]  /*00e0*/  ISETP.GE.U32.AND.EX P0, PT, RZ, UR7, PT, P0 ;  /* 0x00000007ff007c0c */ /* 0x000fda000bf06100 */
[----:B------:R-:W-:Y:S05]  /*00f0*/  @P0 EXIT ;  /* 0x000000000000094d */ /* 0x000fea0003800000 */
[----:B------:R-:W0:Y:S01]  /*0100*/  LDC.64 R2, c[0x0][0x388] ;  /* 0x0000e200ff027b82 */ /* 0x000e220000000a00 */
[----:B------:R-:W1:Y:S01]  /*0110*/  LDCU.64 UR4, c[0x0][0x358] ;  /* 0x00006b00ff0477ac */ /* 0x000e620008000a00 */
[----:B------:R-:W-:-:S06]  /*0120*/  IMAD R7, R0, UR6, R5 ;  /* 0x0000000600077c24 */ /* 0x000fcc000f8e0205 */
[----:B------:R-:W2:Y:S01]  /*0130*/  LDC.64 R4, c[0x0][0x380] ;  /* 0x0000e000ff047b82 */ /* 0x000ea20000000a00 */
[----:B0-----:R-:W-:-:S06]  /*0140*/  IMAD.WIDE R2, R7, 0x8, R2 ;  /* 0x0000000807027825 */ /* 0x001fcc00078e0202 */
[----:B-1----:R-:W3:Y:S01]  /*0150*/  LDG.E.64 R2, desc[UR4][R2.64] ;  /* 0x0000000402027981 */ /* 0x002ee2000c1e1b00 */
[----:B--2---:R-:W-:-:S05]  /*0160*/  IMAD.WIDE R4, R7, 0x8, R4 ;  /* 0x0000000807047825 */ /* 0x004fca00078e0204 */
[----:B---3--:R-:W-:Y:S01]  /*0170*/  STG.E.64 desc[UR4][R4.64], R2 ;  /* 0x0000000204007986 */ /* 0x008fe2000c101b04 */
[----:B------:R-:W-:Y:S05]  /*0180*/  EXIT ;  /* 0x000000000000794d */ /* 0x000fea0003800000 */
.L_x_1:
        /* <DEDUP_REMOVED lines=15> */
.L_x_6:


//--------------------- .text._Z3subPdS_S_m       --------------------------
	.section	.text._Z3subPdS_S_m,"ax",@progbits
	.align	128
        .global         _Z3subPdS_S_m
        .type           _Z3subPdS_S_m,@function
        .size           _Z3subPdS_S_m,(.L_x_7 - _Z3subPdS_S_m)
        .other          _Z3subPdS_S_m,@"STO_CUDA_ENTRY STV_DEFAULT"
_Z3subPdS_S_m:
.text._Z3subPdS_S_m:
        /* <DEDUP_REMOVED lines=8> */
[----:B0-----:R-:W-:-:S05]  /*0080*/  IMAD R0, R0, UR4, R3 ;  /* 0x0000000400007c24 */ /* 0x001fca000f8e0203 */
[----:B------:R-:W-:-:S04]  /*0090*/  ISETP.NE.AND P0, PT, R0, RZ, PT ;  /* 0x000000ff0000720c */ /* 0x000fc80003f05270 */
[----:B------:R-:W-:Y:S01]  /*00a0*/  SEL R3, RZ, 0x1, !P0 ;  /* 0x00000001ff037807 */ /* 0x000fe20004000000 */
[----:B--2---:R-:W-:-:S05]  /*00b0*/  IMAD R7, R7, UR5, R2 ;  /* 0x0000000507077c24 */ /* 0x004fca000f8e0202 */
[----:B------:R-:W-:-:S04]  /*00c0*/  ISETP.NE.AND P1, PT, R7, RZ, PT ;  /* 0x000000ff0700720c */ /* 0x000fc80003f25270 */
[----:B------:R-:W-:-:S04]  /*00d0*/  SEL R2, RZ, 0x1, !P1 ;  /* 0x00000001ff027807 */ /* 0x000fc80004800000 */
        /* <DEDUP_REMOVED lines=9> */
[----:B------:R-:W2:Y:S08]  /*0170*/  LDC.64 R4, c[0x0][0x388] ;  /* 0x0000e200ff047b82 */ /* 0x000eb00000000a00 */
[----:B------:R-:W3:Y:S01]  /*0180*/  LDC.64 R8, c[0x0][0x390] ;  /* 0x0000e400ff087b82 */ /* 0x000ee20000000a00 */
[----:B0-----:R-:W-:-:S06]  /*0190*/  IMAD.WIDE R2, R11, 0x8, R2 ;  /* 0x000000080b027825 */ /* 0x001fcc00078e0202 */
[----:B-1----:R-:W4:Y:S01]  /*01a0*/  LDG.E.64 R2, desc[UR4][R2.64] ;  /* 0x0000000402027981 */ /* 0x002f22000c1e1b00 */
[----:B--2---:R-:W-:-:S06]  /*01b0*/  IMAD.WIDE R4, R11, 0x8, R4 ;  /* 0x000000080b047825 */ /* 0x004fcc00078e0204 */
[----:B------:R-:W4:Y:S01]  /*01c0*/  LDG.E.64 R4, desc[UR4][R4.64] ;  /* 0x0000000404047981 */ /* 0x000f22000c1e1b00 */
[----:B---3--:R-:W-:Y:S01]  /*01d0*/  IMAD.WIDE R8, R11, 0x8, R8 ;  /* 0x000000080b087825 */ /* 0x008fe200078e0208 */
[----:B----4-:R-:W-:-:S07]  /*01e0*/  DADD R6, R2, -R4 ;  /* 0x0000000002067229 */ /* 0x010fce0000000804 */
[----:B------:R-:W-:Y:S01]  /*01f0*/  STG.E.64 desc[UR4][R8.64], R6 ;  /* 0x0000000608007986 */ /* 0x000fe2000c101b04 */
[----:B------:R-:W-:Y:S05]  /*0200*/  EXIT ;  /* 0x000000000000794d */ /* 0x000fea0003800000 */
.L_x_2:
        /* <DEDUP_REMOVED lines=15> */
.L_x_7:


//--------------------- .text._Z10square_sumPdS_  --------------------------
	.section	.text._Z10square_sumPdS_,"ax",@progbits
	.align	128
        .global         _Z10square_sumPdS_
        .type           _Z10square_sumPdS_,@function
        .size           _Z10square_sumPdS_,(.L_x_8 - _Z10square_sumPdS_)
        .other          _Z10square_sumPdS_,@"STO_CUDA_ENTRY STV_DEFAULT"
_Z10square_sumPdS_:
.text._Z10square_sumPdS_:
[----:B------:R-:W-:Y:S01]  /*0000*/  LDC R1, c[0x0][0x37c] ;  /* 0x0000df00ff017b82 */ /* 0x000fe20000000800 */
[----:B------:R-:W0:Y:S01]  /*0010*/  S2R R2, SR_TID.Y ;  /* 0x0000000000027919 */ /* 0x000e220000002200 */
[----:B------:R-:W1:Y:S06]  /*0020*/  LDCU UR4, c[0x0][0x360] ;  /* 0x00006c00ff0477ac */ /* 0x000e6c0008000800 */
[----:B------:R-:W0:Y:S01]  /*0030*/  S2UR UR5, SR_CTAID.Y ;  /* 0x00000000000579c3 */ /* 0x000e220000002600 */
[----:B------:R-:W1:Y:S01]  /*0040*/  S2R R0, SR_CTAID.X ;  /* 0x0000000000007919 */ /* 0x000e620000002500 */
[----:B------:R-:W2:Y:S01]  /*0050*/  LDCU.64 UR6, c[0x0][0x358] ;  /* 0x00006b00ff0677ac */ /* 0x000ea20008000a00 */
[----:B------:R-:W1:Y:S05]  /*0060*/  S2R R3, SR_TID.X ;  /* 0x0000000000037919 */ /* 0x000e6a0000002100 */
[----:B------:R-:W0:Y:S08]  /*0070*/  LDC R7, c[0x0][0x364] ;  /* 0x0000d900ff077b82 */ /* 0x000e300000000800 */
[----:B------:R-:W3:Y:S01]  /*0080*/  LDC.64 R4, c[0x0][0x380] ;  /* 0x0000e000ff047b82 */ /* 0x000ee20000000a00 */
[----:B0-----:R-:W-:-:S02]  /*0090*/  IMAD R7, R7, UR5, R2 ;  /* 0x0000000507077c24 */ /* 0x001fc4000f8e0202 */
[----:B-1----:R-:W-:-:S04]  /*00a0*/  IMAD R2, R0, UR4, R3 ;  /* 0x0000000400027c24 */ /* 0x002fc8000f8e0203 */
[----:B------:R-:W-:-:S04]  /*00b0*/  IMAD R7, R2, 0x400, R7 ;  /* 0x0000040002077824 */ /* 0x000fc800078e0207 */
[----:B---3--:R-:W-:-:S06]  /*00c0*/  IMAD.WIDE R4, R7, 0x8, R4 ;  /* 0x0000000807047825 */ /* 0x008fcc00078e0204 */
[----:B--2---:R-:W2:Y:S01]  /*00d0*/  LDG.E.64 R4, desc[UR6][R4.64] ;  /* 0x0000000604047981 */ /* 0x004ea2000c1e1b00 */
[----:B------:R-:W-:Y:S01]  /*00e0*/  ISETP.NE.AND P2, PT, R3, RZ, PT ;  /* 0x000000ff0300720c */ /* 0x000fe20003f45270 */
[----:B------:R-:W0:Y:S01]  /*00f0*/  S2R R2, SR_LANEID ;  /* 0x0000000000027919 */ /* 0x000e220000000000 */
[----:B--2---:R-:W-:-:S07]  /*0100*/  DMUL R6, R4, R4 ;  /* 0x0000000404067228 */ /* 0x004fce0000000000 */
[----:B------:R-:W-:Y:S04]  /*0110*/  SHFL.DOWN PT, R8, R6, 0x1, 0x1f ;  /* 0x08201f0006087f89 */ /* 0x000fe800000e0000 */
[----:B------:R-:W1:Y:S02]  /*0120*/  SHFL.DOWN P0, R9, R7, 0x1, 0x1f ;  /* 0x08201f0007097f89 */ /* 0x000e640000000000 */
[----:B-1----:R-:W-:-:S10]  /*0130*/  DADD R8, R6, R8 ;  /* 0x0000000006087229 */ /* 0x002fd40000000008 */
[----:B------:R-:W-:Y:S02]  /*0140*/  FSEL R10, R8, R6, P0 ;  /* 0x00000006080a7208 */ /* 0x000fe40000000000 */
[----:B------:R-:W-:-:S03]  /*0150*/  FSEL R11, R9, R7, P0 ;  /* 0x00000007090b7208 */ /* 0x000fc60000000000 */
        /* <DEDUP_REMOVED lines=9> */
[----:B------:R-:W-:Y:S02]  /*01f0*/  FSEL R7, R5, R9, P0 ;  /* 0x0000000905077208 */ /* 0x000fe40000000000 */
[----:B0-----:R-:W-:Y:S01]  /*0200*/  ISETP.NE.AND P0, PT, R2, RZ, PT ;  /* 0x000000ff0200720c */ /* 0x001fe20003f05270 */
[----:B------:R-:W-:Y:S04]  /*0210*/  SHFL.DOWN PT, R4, R6, 0x8, 0x1f ;  /* 0x09001f0006047f89 */ /* 0x000fe800000e0000 */
[----:B------:R-:W0:Y:S08]  /*0220*/  SHFL.DOWN P1, R5, R7, 0x8, 0x1f ;  /* 0x09001f0007057f89 */ /* 0x000e300000020000 */
[----:B------:R-:W1:Y:S01]  /*0230*/  @!P0 S2R R9, SR_CgaCtaId ;  /* 0x0000000000098919 */ /* 0x000e620000008800 */
[----:B------:R-:W-:-:S02]  /*0240*/  @!P0 MOV R8, 0x400 ;  /* 0x0000040000088802 */ /* 0x000fc40000000f00 */
[----:B------:R-:W-:Y:S01]  /*0250*/  @!P0 SHF.R.U32.HI R2, RZ, 0x2, R3 ;  /* 0x00000002ff028819 */ /* 0x000fe20000011603 */
[----:B0-----:R-:W-:-:S10]  /*0260*/  DADD R4, R4, R6 ;  /* 0x0000000004047229 */ /* 0x001fd40000000006 */
[----:B------:R-:W-:Y:S02]  /*0270*/  FSEL R10, R4, R6, P1 ;  /* 0x00000006040a7208 */ /* 0x000fe40000800000 */
[----:B------:R-:W-:Y:S02]  /*0280*/  FSEL R11, R5, R7, P1 ;  /* 0x00000007050b7208 */ /* 0x000fe40000800000 */
[----:B------:R-:W-:Y:S01]  /*0290*/  @!P0 LOP3.LUT R6, R2, 0xf8, RZ, 0xc0, !PT ;  /* 0x000000f802068812 */ /* 0x000fe200078ec0ff */
[----:B------:R-:W-:Y:S01]  /*02a0*/  SHFL.DOWN PT, R4, R10, 0x10, 0x1f ;  /* 0x0a001f000a047f89 */ /* 0x000fe200000e0000 */
[----:B-1----:R-:W-:-:S03]  /*02b0*/  @!P0 LEA R7, R9, R8, 0x18 ;  /* 0x0000000809078211 */ /* 0x002fc600078ec0ff */
[----:B------:R-:W0:Y:S02]  /*02c0*/  SHFL.DOWN P1, R5, R11, 0x10, 0x1f ;  /* 0x0a001f000b057f89 */ /* 0x000e240000020000 */
[----:B------:R-:W-:Y:S01]  /*02d0*/  @!P0 IMAD.IADD R7, R6, 0x1, R7 ;  /* 0x0000000106078824 */ /* 0x000fe200078e0207 */
[----:B0-----:R-:W-:-:S10]  /*02e0*/  DADD R4, R4, R10 ;  /* 0x0000000004047229 */ /* 0x001fd4000000000a */
[----:B------:R-:W-:Y:S02]  /*02f0*/  FSEL R2, R4, R10, P1 ;  /* 0x0000000a04027208 */ /* 0x000fe40000800000 */
[----:B------:R-:W-:-:S05]  /*0300*/  FSEL R3, R5, R11, P1 ;  /* 0x0000000b05037208 */ /* 0x000fca0000800000 */
[----:B------:R0:W-:Y:S01]  /*0310*/  @!P0 STS.64 [R7+0x20], R2 ;  /* 0x0000200207008388 */ /* 0x0001e20000000a00 */
[----:B------:R-:W-:Y:S06]  /*0320*/  BAR.SYNC.DEFER_BLOCKING 0x0 ;  /* 0x0000000000007b1d */ /* 0x000fec0000010000 */
[----:B------:R-:W-:Y:S05]  /*0330*/  @P2 EXIT ;  /* 0x000000000000294d */ /* 0x000fea0003800000 */
[----:B------:R-:W1:Y:S01]  /*0340*/  S2UR UR5, SR_CgaCtaId ;  /* 0x00000000000579c3 */ /* 0x000e620000008800 */
[----:B------:R-:W-:Y:S02]  /*0350*/  UMOV UR4, 0x400 ;  /* 0x0000040000047882 */ /* 0x000fe40000000000 */
[----:B-1----:R-:W-:-:S09]  /*0360*/  ULEA UR4, UR5, UR4, 0x18 ;  /* 0x0000000405047291 */ /* 0x002fd2000f8ec0ff */
[----:B------:R-:W1:Y:S04]  /*0370*/  LDS.64 R12, [UR4+0x28] ;  /* 0x00002804ff0c7984 */ /* 0x000e680008000a00 */
[----:B------:R-:W2:Y:S04]  /*0380*/  LDS.128 R8, [UR4+0x30] ;  /* 0x00003004ff087984 */ /* 0x000ea80008000c00 */
[----:B0-----:R-:W0:Y:S01]  /*0390*/  LDS.128 R4, [UR4+0x40] ;  /* 0x00004004ff047984 */ /* 0x001e220008000c00 */
[----:B-1----:R-:W-:-:S03]  /*03a0*/  DADD R2, R2, R12 ;  /* 0x0000000002027229 */ /* 0x002fc6000000000c */
[----:B------:R-:W1:Y:S05]  /*03b0*/  LDS.128 R12, [UR4+0x50] ;  /* 0x00005004ff0c7984 */ /* 0x000e6a0008000c00 */
[----:B--2---:R-:W-:-:S08]  /*03c0*/  DADD R2, R2, R8 ;  /* 0x0000000002027229 */ /* 0x004fd00000000008 */
[----:B------:R-:W-:Y:S01]  /*03d0*/  DADD R2, R2, R10 ;  /* 0x0000000002027229 */ /* 0x000fe2000000000a */
[----:B------:R-:W2:Y:S07]  /*03e0*/  LDS.128 R8, [UR4+0x60] ;  /* 0x00006004ff087984 */ /* 0x000eae0008000c00 */
[----:B0-----:R-:W-:-:S08]  /*03f0*/  DADD R2, R2, R4 ;  /* 0x0000000002027229 */ /* 0x001fd00000000004 */
[----:B------:R-:W-:Y:S01]  /*0400*/  DADD R2, R2, R6 ;  /* 0x0000000002027229 */ /* 0x000fe20000000006 */
[----:B------:R-:W0:Y:S07]  /*0410*/  LDS.128 R4, [UR4+0x70] ;  /* 0x00007004ff047984 */ /* 0x000e2e0008000c00 */
[----:B-1----:R-:W-:-:S08]  /*0420*/  DADD R2, R2, R12 ;  /* 0x0000000002027229 */ /* 0x002fd0000000000c */
[----:B------:R-:W-:Y:S01]  /*0430*/  DADD R2, R2, R14 ;  /* 0x0000000002027229 */ /* 0x000fe2000000000e */
[----:B------:R-:W1:Y:S07]  /*0440*/  LDS.128 R12, [UR4+0x80] ;  /* 0x00008004ff0c7984 */ /* 0x000e6e0008000c00 */
        /* <DEDUP_REMOVED lines=28> */
[----:B------:R-:W-:-:S08]  /*0610*/  DADD R2, R2, R10 ;  /* 0x0000000002027229 */ /* 0x000fd0000000000a */
[----:B0-----:R-:W-:Y:S01]  /*0620*/  DADD R2, R2, R4 ;  /* 0x0000000002027229 */ /* 0x001fe20000000004 */
[----:B------:R-:W0:Y:S07]  /*0630*/  LDC.64 R4, c[0x0][0x388] ;  /* 0x0000e200ff047b82 */ /* 0x000e2e0000000a00 */
[----:B------:R-:W-:-:S08]  /*0640*/  DADD R2, R2, R6 ;  /* 0x0000000002027229 */ /* 0x000fd00000000006 */
[----:B-1----:R-:W-:-:S08]  /*0650*/  DADD R2, R2, R12 ;  /* 0x0000000002027229 */ /* 0x002fd0000000000c */
[----:B------:R-:W-:Y:S01]  /*0660*/  DADD R2, R2, R14 ;  /* 0x0000000002027229 */ /* 0x000fe2000000000e */
[----:B0-----:R-:W-:-:S06]  /*0670*/  IMAD.WIDE.U32 R4, R0, 0x8, R4 ;  /* 0x0000000800047825 */ /* 0x001fcc00078e0004 */
[----:B------:R-:W-:Y:S01]  /*0680*/  STG.E.64 desc[UR6][R4.64], R2 ;  /* 0x0000000204007986 */ /* 0x000fe2000c101b06 */
[----:B------:R-:W-:Y:S05]  /*0690*/  EXIT ;  /* 0x000000000000794d */ /* 0x000fea0003800000 */
.L_x_3:
        /* <DEDUP_REMOVED lines=14> */
.L_x_8:


//--------------------- .text._Z13step_estimatePdS_m --------------------------
	.section	.text._Z13step_estimatePdS_m,"ax",@progbits
	.align	128
        .global         _Z13step_estimatePdS_m
        .type           _Z13step_estimatePdS_m,@function
        .size           _Z13step_estimatePdS_m,(.L_x_9 - _Z13step_estimatePdS_m)
        .other          _Z13step_estimatePdS_m,@"STO_CUDA_ENTRY STV_DEFAULT"
_Z13step_estimatePdS_m:
.text._Z13step_estimatePdS_m:
[----:B------:R-:W-:Y:S01]  /*0000*/  LDC R1, c[0x0][0x37c] ;  /* 0x0000df00ff017b82 */ /* 0x000fe20000000800 */
[----:B------:R-:W0:Y:S07]  /*0010*/  S2R R0, SR_TID.X ;  /* 0x0000000000007919 */ /* 0x000e2e0000002100 */
[----:B------:R-:W0:Y:S01]  /*0020*/  S2UR UR4, SR_CTAID.X ;  /* 0x00000000000479c3 */ /* 0x000e220000002500 */
[----:B------:R-:W1:Y:S07]  /*0030*/  S2R R3, SR_TID.Y ;  /* 0x0000000000037919 */ /* 0x000e6e0000002200 */
[----:B------:R-:W0:Y:S08]  /*0040*/  LDC R13, c[0x0][0x360] ;  /* 0x0000d800ff0d7b82 */ /* 0x000e300000000800 */
[----:B------:R-:W2:Y:S01]  /*0050*/  LDC.64 R4, c[0x0][0x390] ;  /* 0x0000e400ff047b82 */ /* 0x000ea20000000a00 */
[----:B0-----:R-:W-:-:S07]  /*0060*/  IMAD R13, R13, UR4, R0 ;  /* 0x000000040d0d7c24 */ /* 0x001fce000f8e0200 */
[----:B------:R-:W1:Y:S01]  /*0070*/  S2UR UR4, SR_CTAID.Y ;  /* 0x00000000000479c3 */ /* 0x000e620000002600 */
[----:B------:R-:W-:Y:S02]  /*0080*/  ISETP.NE.AND P0, PT, R13, RZ, PT ;  /* 0x000000ff0d00720c */ /* 0x000fe40003f05270 */
[----:B--2---:R-:W-:-:S05]  /*0090*/  IADD3 R7, P1, PT, R4, -0x1, RZ ;  /* 0xffffffff04077810 */ /* 0x004fca0007f3e0ff */
[----:B------:R-:W1:Y:S01]  /*00a0*/  LDC R0, c[0x0][0x364] ;  /* 0x0000d900ff007b82 */ /* 0x000e620000000800 */
[----:B------:R-:W-:-:S04]  /*00b0*/  SEL R2, RZ, 0x1, !P0 ;  /* 0x00000001ff027807 */ /* 0x000fc80004000000 */
[----:B------:R-:W-:Y:S02]  /*00c0*/  ISETP.GT.U32.AND P0, PT, R7, R2, PT ;  /* 0x000000020700720c */ /* 0x000fe40003f04070 */
[----:B------:R-:W-:-:S04]  /*00d0*/  IADD3.X R2, PT, PT, R5, -0x1, RZ, P1, !PT ;  /* 0xffffffff05027810 */ /* 0x000fc80000ffe4ff */
[----:B------:R-:W-:Y:S01]  /*00e0*/  ISETP.GT.U32.AND.EX P0, PT, R2, RZ, PT, P0 ;  /* 0x000000ff0200720c */ /* 0x000fe20003f04100 */
[----:B-1----:R-:W-:-:S12]  /*00f0*/  IMAD R5, R0, UR4, R3 ;  /* 0x0000000400057c24 */ /* 0x002fd8000f8e0203 */
[----:B------:R-:W-:Y:S05]  /*0100*/  @!P0 EXIT ;  /* 0x000000000000894d */ /* 0x000fea0003800000 */
[----:B------:R-:W-:-:S04]  /*0110*/  ISETP.NE.AND P0, PT, R5, RZ, PT ;  /* 0x000000ff0500720c */ /* 0x000fc80003f05270 */
[----:B------:R-:W-:-:S04]  /*0120*/  SEL R0, RZ, 0x1, !P0 ;  /* 0x00000001ff007807 */ /* 0x000fc80004000000 */
[----:B------:R-:W-:-:S04]  /*0130*/  ISETP.GT.U32.AND P0, PT, R7, R0, PT ;  /* 0x000000000700720c */ /* 0x000fc80003f04070 */
[----:B------:R-:W-:-:S13]  /*0140*/  ISETP.GT.U32.AND.EX P0, PT, R2, RZ, PT, P0 ;  /* 0x000000ff0200720c */ /* 0x000fda0003f04100 */
[----:B------:R-:W-:Y:S05]  /*0150*/  @!P0 EXIT ;  /* 0x000000000000894d */ /* 0x000fea0003800000 */
[----:B------:R-:W0:Y:S01]  /*0160*/  LDC.64 R2, c[0x0][0x380] ;  /* 0x0000e000ff027b82 */ /* 0x000e220000000a00 */
[----:B------:R-:W1:Y:S01]  /*0170*/  LDCU.64 UR4, c[0x0][0x358] ;  /* 0x00006b00ff0477ac */ /* 0x000e620008000a00 */
[C---:B------:R-:W-:Y:S02]  /*0180*/  IMAD R0, R13.reuse, R4, R5 ;  /* 0x000000040d007224 */ /* 0x040fe400078e0205 */
[----:B------:R-:W-:-:S03]  /*0190*/  VIADD R6, R13, 0xffffffff ;  /* 0xffffffff0d067836 */ /* 0x000fc60000000000 */
[----:B------:R-:W-:Y:S01]  /*01a0*/  IADD3 R9, PT, PT, R0, 0x1, RZ ;  /* 0x0000000100097810 */ /* 0x000fe20007ffe0ff */
[-C--:B------:R-:W-:Y:S02]  /*01b0*/  IMAD R7, R6, R4.reuse, R5 ;  /* 0x0000000406077224 */ /* 0x080fe400078e0205 */
[----:B------:R-:W-:Y:S02]  /*01c0*/  IMAD R4, R13, R4, R4 ;  /* 0x000000040d047224 */ /* 0x000fe400078e0204 */
[----:B0-----:R-:W-:-:S04]  /*01d0*/  IMAD.WIDE R6, R7, 0x8, R2 ;  /* 0x0000000807067825 */ /* 0x001fc800078e0202 */
[----:B------:R-:W-:Y:S02]  /*01e0*/  IMAD.WIDE R8, R9, 0x8, R2 ;  /* 0x0000000809087825 */ /* 0x000fe400078e0202 */
[----:B-1----:R-:W2:Y:S04]  /*01f0*/  LDG.E.64 R6, desc[UR4][R6.64] ;  /* 0x0000000406067981 */ /* 0x002ea8000c1e1b00 */
[----:B------:R-:W2:Y:S01]  /*0200*/  LDG.E.64 R10, desc[UR4][R8.64] ;  /* 0x00000004080a7981 */ /* 0x000ea2000c1e1b00 */
[----:B------:R-:W-:-:S03]  /*0210*/  IMAD.IADD R13, R5, 0x1, R4 ;  /* 0x00000001050d7824 */ /* 0x000fc600078e0204 */
[----:B------:R-:W3:Y:S01]  /*0220*/  LDG.E.64 R4, desc[UR4][R8.64+-0x10] ;  /* 0xfffff00408047981 */ /* 0x000ee2000c1e1b00 */
[----:B------:R-:W-:Y:S02]  /*0230*/  IMAD.WIDE R2, R13, 0x8, R2 ;  /* 0x000000080d027825 */ /* 0x000fe400078e0202 */
[----:B------:R-:W0:Y:S04]  /*0240*/  LDC.64 R12, c[0x0][0x388] ;  /* 0x0000e200ff0c7b82 */ /* 0x000e280000000a00 */
[----:B------:R-:W4:Y:S01]  /*0250*/  LDG.E.64 R2, desc[UR4][R2.64] ;  /* 0x0000000402027981 */ /* 0x000f22000c1e1b00 */
[----:B--2---:R-:W-:Y:S01]  /*0260*/  DADD R10, R6, R10 ;  /* 0x00000000060a7229 */ /* 0x004fe2000000000a */
[----:B0-----:R-:W-:-:S07]  /*0270*/  IMAD.WIDE R6, R0, 0x8, R12 ;  /* 0x0000000800067825 */ /* 0x001fce00078e020c */
[----:B---3--:R-:W-:-:S08]  /*0280*/  DADD R4, R10, R4 ;  /* 0x000000000a047229 */ /* 0x008fd00000000004 */
[----:B----4-:R-:W-:-:S08]  /*0290*/  DADD R4, R4, R2 ;  /* 0x0000000004047229 */ /* 0x010fd00000000002 */
[----:B------:R-:W-:-:S07]  /*02a0*/  DMUL R4, R4, 0.25 ;  /* 0x3fd0000004047828 */ /* 0x000fce0000000000 */
[----:B------:R-:W-:Y:S01]  /*02b0*/  STG.E.64 desc[UR4][R6.64], R4 ;  /* 0x0000000406007986 */ /* 0x000fe2000c101b04 */
[----:B------:R-:W-:Y:S05]  /*02c0*/  EXIT ;  /* 0x000000000000794d */ /* 0x000fea0003800000 */
.L_x_4:
        /* <DEDUP_REMOVED lines=11> */
.L_x_9:


//--------------------- .nv.shared.reserved.0     --------------------------
	.section	.nv.shared.reserved.0,"aw",@nobits
	.weak		__nv_reservedSMEM_offset_0_alias
	.size		__nv_reservedSMEM_offset_0_alias, 0, 64
	.other		__nv_reservedSMEM_offset_0_alias,@"STO_CUDA_RESERVED_SHARED STV_DEFAULT"
__nv_reservedSMEM_offset_0_alias:
	.zero		0
	.zero		64


//--------------------- .nv.global                --------------------------
	.section	.nv.global,"aw",@nobits
.nv.global:
	.type		_ZN34_INTERNAL_6a80aad8_4_k_cu_0177d5454cuda3std3__436_GLOBAL__N__6a80aad8_4_k_cu_0177d5456ignoreE,@object
	.size		_ZN34_INTERNAL_6a80aad8_4_k_cu_0177d5454cuda3std3__436_GLOBAL__N__6a80aad8_4_k_cu_0177d5456ignoreE,(_ZN34_INTERNAL_6a80aad8_4_k_cu_0177d5454cuda3std6ranges3__45__cpo5cdataE - _ZN34_INTERNAL_6a80aad8_4_k_cu_0177d5454cuda3std3__436_GLOBAL__N__6a80aad8_4_k_cu_0177d5456ignoreE)
_ZN34_INTERNAL_6a80aad8_4_k_cu_0177d5454cuda3std3__436_GLOBAL__N__6a80aad8_4_k_cu_0177d5456ignoreE:
	.zero		1
	.type		_ZN34_INTERNAL_6a80aad8_4_k_cu_0177d5454cuda3std6ranges3__45__cpo5cdataE,@object
	.size		_ZN34_INTERNAL_6a80aad8_4_k_cu_0177d5454cuda3std6ranges3__45__cpo5cdataE,(_ZN34_INTERNAL_6a80aad8_4_k_cu_0177d5454cuda3std3__45__cpo5beginE - _ZN34_INTERNAL_6a80aad8_4_k_cu_0177d5454cuda3std6ranges3__45__cpo5cdataE)
_ZN34_INTERNAL_6a80aad8_4_k_cu_0177d5454cuda3std6ranges3__45__cpo5cdataE:
	.zero		1
	.type		_ZN34_INTERNAL_6a80aad8_4_k_cu_0177d5454cuda3std3__45__cpo5beginE,@object
	.size		_ZN34_INTERNAL_6a80aad8_4_k_cu_0177d5454cuda3std3__45__cpo5beginE,(_ZN34_INTERNAL_6a80aad8_4_k_cu_0177d5454cuda3std6ranges3__45__cpo3endE - _ZN34_INTERNAL_6a80aad8_4_k_cu_0177d5454cuda3std3__45__cpo5beginE)
_ZN34_INTERNAL_6a80aad8_4_k_cu_0177d5454cuda3std3__45__cpo5beginE:
	.zero		1
	.type		_ZN34_INTERNAL_6a80aad8_4_k_cu_0177d5454cuda3std6ranges3__45__cpo3endE,@object
	.size		_ZN34_INTERNAL_6a80aad8_4_k_cu_0177d5454cuda3std6ranges3__45__cpo3endE,(_ZN34_INTERNAL_6a80aad8_4_k_cu_0177d5454cuda3std3__47nulloptE - _ZN34_INTERNAL_6a80aad8_4_k_cu_0177d5454cuda3std6ranges3__45__cpo3endE)
_ZN34_INTERNAL_6a80aad8_4_k_cu_0177d5454cuda3std6ranges3__45__cpo3endE:
	.zero		1
	.type		_ZN34_INTERNAL_6a80aad8_4_k_cu_0177d5454cuda3std3__47nulloptE,@object
	.size		_ZN34_INTERNAL_6a80aad8_4_k_cu_0177d5454cuda3std3__47nulloptE,(_ZN34_INTERNAL_6a80aad8_4_k_cu_0177d5456thrust24THRUST_300001_SM_1000_NS6system6detail10sequential3seqE - _ZN34_INTERNAL_6a80aad8_4_k_cu_0177d5454cuda3std3__47nulloptE)
_ZN34_INTERNAL_6a80aad8_4_k_cu_0177d5454cuda3std3__47nulloptE:
	.zero		1
	.type		_ZN34_INTERNAL_6a80aad8_4_k_cu_0177d5456thrust24THRUST_300001_SM_1000_NS6system6detail10sequential3seqE,@object
	.size		_ZN34_INTERNAL_6a80aad8_4_k_cu_0177d5456thrust24THRUST_300001_SM_1000_NS6system6detail10sequential3seqE,(_ZN34_INTERNAL_6a80aad8_4_k_cu_0177d5454cuda3std3__45__cpo6rbeginE - _ZN34_INTERNAL_6a80aad8_4_k_cu_0177d5456thrust24THRUST_300001_SM_1000_NS6system6detail10sequential3seqE)
_ZN34_INTERNAL_6a80aad8_4_k_cu_0177d5456thrust24THRUST_300001_SM_1000_NS6system6detail10sequential3seqE:
	.zero		1
	.type		_ZN34_INTERNAL_6a80aad8_4_k_cu_0177d5454cuda3std3__45__cpo6rbeginE,@object
	.size		_ZN34_INTERNAL_6a80aad8_4_k_cu_0177d5454cuda3std3__45__cpo6rbeginE,(_ZN34_INTERNAL_6a80aad8_4_k_cu_0177d5454cuda3std6ranges3__45__cpo9iter_swapE - _ZN34_INTERNAL_6a80aad8_4_k_cu_0177d5454cuda3std3__45__cpo6rbeginE)
_ZN34_INTERNAL_6a80aad8_4_k_cu_0177d5454cuda3std3__45__cpo6rbeginE:
	.zero		1
	.type		_ZN34_INTERNAL_6a80aad8_4_k_cu_0177d5454cuda3std6ranges3__45__cpo9iter_swapE,@object
	.size		_ZN34_INTERNAL_6a80aad8_4_k_cu_0177d5454cuda3std6ranges3__45__cpo9iter_swapE,(_ZN34_INTERNAL_6a80aad8_4_k_cu_0177d5454cuda3std3__48in_placeE - _ZN34_INTERNAL_6a80aad8_4_k_cu_0177d5454cuda3std6ranges3__45__cpo9iter_swapE)
_ZN34_INTERNAL_6a80aad8_4_k_cu_0177d5454cuda3std6ranges3__45__cpo9iter_swapE:
	.zero		1
	.type		_ZN34_INTERNAL_6a80aad8_4_k_cu_0177d5454cuda3std3__48in_placeE,@object
	.size		_ZN34_INTERNAL_6a80aad8_4_k_cu_0177d5454cuda3std3__48in_placeE,(_ZN34_INTERNAL_6a80aad8_4_k_cu_0177d5454cuda3std6ranges3__45__cpo5ssizeE - _ZN34_INTERNAL_6a80aad8_4_k_cu_0177d5454cuda3std3__48in_placeE)
_ZN34_INTERNAL_6a80aad8_4_k_cu_0177d5454cuda3std3__48in_placeE:
	.zero		1
	.type		_ZN34_INTERNAL_6a80aad8_4_k_cu_0177d5454cuda3std6ranges3__45__cpo5ssizeE,@object
	.size		_ZN34_INTERNAL_6a80aad8_4_k_cu_0177d5454cuda3std6ranges3__45__cpo5ssizeE,(_ZN34_INTERNAL_6a80aad8_4_k_cu_0177d5454cuda3std3__45__cpo6cbeginE - _ZN34_INTERNAL_6a80aad8_4_k_cu_0177d5454cuda3std6ranges3__45__cpo5ssizeE)
_ZN34_INTERNAL_6a80aad8_4_k_cu_0177d5454cuda3std6ranges3__45__cpo5ssizeE:
	.zero		1
	.type		_ZN34_INTERNAL_6a80aad8_4_k_cu_0177d5454cuda3std3__45__cpo6cbeginE,@object
	.size		_ZN34_INTERNAL_6a80aad8_4_k_cu_0177d5454cuda3std3__45__cpo6cbeginE,(_ZN34_INTERNAL_6a80aad8_4_k_cu_0177d5454cuda3std6ranges3__45__cpo4cendE - _ZN34_INTERNAL_6a80aad8_4_k_cu_0177d5454cuda3std3__45__cpo6cbeginE)
_ZN34_INTERNAL_6a80aad8_4_k_cu_0177d5454cuda3std3__45__cpo6cbeginE:
	.zero		1
	.type		_ZN34_INTERNAL_6a80aad8_4_k_cu_0177d5454cuda3std6ranges3__45__cpo4cendE,@object
	.size		_ZN34_INTERNAL_6a80aad8_4_k_cu_0177d5454cuda3std6ranges3__45__cpo4cendE,(_ZN34_INTERNAL_6a80aad8_4_k_cu_0177d5454cuda3std3__45__cpo7crbeginE - _ZN34_INTERNAL_6a80aad8_4_k_cu_0177d5454cuda3std6ranges3__45__cpo4cendE)
_ZN34_INTERNAL_6a80aad8_4_k_cu_0177d5454cuda3std6ranges3__45__cpo4cendE:
	.zero		1
	.type		_ZN34_INTERNAL_6a80aad8_4_k_cu_0177d5454cuda3std3__45__cpo7crbeginE,@object
	.size		_ZN34_INTERNAL_6a80aad8_4_k_cu_0177d5454cuda3std3__45__cpo7crbeginE,(_ZN34_INTERNAL_6a80aad8_4_k_cu_0177d5454cuda3std6ranges3__45__cpo4prevE - _ZN34_INTERNAL_6a80aad8_4_k_cu_0177d5454cuda3std3__45__cpo7crbeginE)
_ZN34_INTERNAL_6a80aad8_4_k_cu_0177d5454cuda3std3__45__cpo7crbeginE:
	.zero		1
	.type		_ZN34_INTERNAL_6a80aad8_4_k_cu_0177d5454cuda3std6ranges3__45__cpo4prevE,@object
	.size		_ZN34_INTERNAL_6a80aad8_4_k_cu_0177d5454cuda3std6ranges3__45__cpo4prevE,(_ZN34_INTERNAL_6a80aad8_4_k_cu_0177d5454cuda3std6ranges3__45__cpo9iter_moveE - _ZN34_INTERNAL_6a80aad8_4_k_cu_0177d5454cuda3std6ranges3__45__cpo4prevE)
_ZN34_INTERNAL_6a80aad8_4_k_cu_0177d5454cuda3std6ranges3__45__cpo4prevE:
	.zero		1
	.type		_ZN34_INTERNAL_6a80aad8_4_k_cu_0177d5454cuda3std6ranges3__45__cpo9iter_moveE,@object
	.size		_ZN34_INTERNAL_6a80aad8_4_k_cu_0177d5454cuda3std6ranges3__45__cpo9iter_moveE,(_ZN34_INTERNAL_6a80aad8_4_k_cu_0177d5454cuda3std3__420unreachable_sentinelE - _ZN34_INTERNAL_6a80aad8_4_k_cu_0177d5454cuda3std6ranges3__45__cpo9iter_moveE)
_ZN34_INTERNAL_6a80aad8_4_k_cu_0177d5454cuda3std6ranges3__45__cpo9iter_moveE:
	.zero		1
	.type		_ZN34_INTERNAL_6a80aad8_4_k_cu_0177d5454cuda3std3__420unreachable_sentinelE,@object
	.size		_ZN34_INTERNAL_6a80aad8_4_k_cu_0177d5454cuda3std3__420unreachable_sentinelE,(_ZN34_INTERNAL_6a80aad8_4_k_cu_0177d5454cuda3std6ranges3__45__cpo8distanceE - _ZN34_INTERNAL_6a80aad8_4_k_cu_0177d5454cuda3std3__420unreachable_sentinelE)
_ZN34_INTERNAL_6a80aad8_4_k_cu_0177d5454cuda3std3__420unreachable_sentinelE:
	.zero		1
	.type		_ZN34_INTERNAL_6a80aad8_4_k_cu_0177d5454cuda3std6ranges3__45__cpo8distanceE,@object
	.size		_ZN34_INTERNAL_6a80aad8_4_k_cu_0177d5454cuda3std6ranges3__45__cpo8distanceE,(_ZN34_INTERNAL_6a80aad8_4_k_cu_0177d5454cuda3std3__45__cpo4cendE - _ZN34_INTERNAL_6a80aad8_4_k_cu_0177d5454cuda3std6ranges3__45__cpo8distanceE)
_ZN34_INTERNAL_6a80aad8_4_k_cu_0177d5454cuda3std6ranges3__45__cpo8distanceE:
	.zero		1
	.type		_ZN34_INTERNAL_6a80aad8_4_k_cu_0177d5454cuda3std3__45__cpo4cendE,@object
	.size		_ZN34_INTERNAL_6a80aad8_4_k_cu_0177d5454cuda3std3__45__cpo4cendE,(_ZN34_INTERNAL_6a80aad8_4_k_cu_0177d5454cuda3std6ranges3__45__cpo7advanceE - _ZN34_INTERNAL_6a80aad8_4_k_cu_0177d5454cuda3std3__45__cpo4cendE)
_ZN34_INTERNAL_6a80aad8_4_k_cu_0177d5454cuda3std3__45__cpo4cendE:
	.zero		1
	.type		_ZN34_INTERNAL_6a80aad8_4_k_cu_0177d5454cuda3std6ranges3__45__cpo7advanceE,@object
	.size		_ZN34_INTERNAL_6a80aad8_4_k_cu_0177d5454cuda3std6ranges3__45__cpo7advanceE,(_ZN34_INTERNAL_6a80aad8_4_k_cu_0177d5454cuda3std3__45__cpo5crendE - _ZN34_INTERNAL_6a80aad8_4_k_cu_0177d5454cuda3std6ranges3__45__cpo7advanceE)
_ZN34_INTERNAL_6a80aad8_4_k_cu_0177d5454cuda3std6ranges3__45__cpo7advanceE:
	.zero		1
	.type		_ZN34_INTERNAL_6a80aad8_4_k_cu_0177d5454cuda3std3__45__cpo5crendE,@object
	.size		_ZN34_INTERNAL_6a80aad8_4_k_cu_0177d5454cuda3std3__45__cpo5crendE,(_ZN34_INTERNAL_6a80aad8_4_k_cu_0177d5454cuda3std6ranges3__45__cpo4dataE - _ZN34_INTERNAL_6a80aad8_4_k_cu_0177d5454cuda3std3__45__cpo5crendE)
_ZN34_INTERNAL_6a80aad8_4_k_cu_0177d5454cuda3std3__45__cpo5crendE:
	.zero		1
	.type		_ZN34_INTERNAL_6a80aad8_4_k_cu_0177d5454cuda3std6ranges3__45__cpo4dataE,@object
	.size		_ZN34_INTERNAL_6a80aad8_4_k_cu_0177d5454cuda3std6ranges3__45__cpo4dataE,(_ZN34_INTERNAL_6a80aad8_4_k_cu_0177d5454cuda3std6ranges3__45__cpo5beginE - _ZN34_INTERNAL_6a80aad8_4_k_cu_0177d5454cuda3std6ranges3__45__cpo4dataE)
_ZN34_INTERNAL_6a80aad8_4_k_cu_0177d5454cuda3std6ranges3__45__cpo4dataE:
	.zero		1
	.type		_ZN34_INTERNAL_6a80aad8_4_k_cu_0177d5454cuda3std6ranges3__45__cpo5beginE,@object
	.size		_ZN34_INTERNAL_6a80aad8_4_k_cu_0177d5454cuda3std6ranges3__45__cpo5beginE,(_ZN34_INTERNAL_6a80aad8_4_k_cu_0177d5454cuda3std3__419piecewise_constructE - _ZN34_INTERNAL_6a80aad8_4_k_cu_0177d5454cuda3std6ranges3__45__cpo5beginE)
_ZN34_INTERNAL_6a80aad8_4_k_cu_0177d5454cuda3std6ranges3__45__cpo5beginE:
	.zero		1
	.type		_ZN34_INTERNAL_6a80aad8_4_k_cu_0177d5454cuda3std3__419piecewise_constructE,@object
	.size		_ZN34_INTERNAL_6a80aad8_4_k_cu_0177d5454cuda3std3__419piecewise_constructE,(_ZN34_INTERNAL_6a80aad8_4_k_cu_0177d5454cuda3std6ranges3__45__cpo4sizeE - _ZN34_INTERNAL_6a80aad8_4_k_cu_0177d5454cuda3std3__419piecewise_constructE)
_ZN34_INTERNAL_6a80aad8_4_k_cu_0177d5454cuda3std3__419piecewise_constructE:
	.zero		1
	.type		_ZN34_INTERNAL_6a80aad8_4_k_cu_0177d5454cuda3std6ranges3__45__cpo4sizeE,@object
	.size		_ZN34_INTERNAL_6a80aad8_4_k_cu_0177d5454cuda3std6ranges3__45__cpo4sizeE,(_ZN34_INTERNAL_6a80aad8_4_k_cu_0177d5454cuda3std3__45__cpo3endE - _ZN34_INTERNAL_6a80aad8_4_k_cu_0177d5454cuda3std6ranges3__45__cpo4sizeE)
_ZN34_INTERNAL_6a80aad8_4_k_cu_0177d5454cuda3std6ranges3__45__cpo4sizeE:
	.zero		1
	.type		_ZN34_INTERNAL_6a80aad8_4_k_cu_0177d5454cuda3std3__45__cpo3endE,@object
	.size		_ZN34_INTERNAL_6a80aad8_4_k_cu_0177d5454cuda3std3__45__cpo3endE,(_ZN34_INTERNAL_6a80aad8_4_k_cu_0177d5454cuda3std6ranges3__45__cpo6cbeginE - _ZN34_INTERNAL_6a80aad8_4_k_cu_0177d5454cuda3std3__45__cpo3endE)
_ZN34_INTERNAL_6a80aad8_4_k_cu_0177d5454cuda3std3__45__cpo3endE:
	.zero		1
	.type		_ZN34_INTERNAL_6a80aad8_4_k_cu_0177d5454cuda3std6ranges3__45__cpo6cbeginE,@object
	.size		_ZN34_INTERNAL_6a80aad8_4_k_cu_0177d5454cuda3std6ranges3__45__cpo6cbeginE,(_ZN34_INTERNAL_6a80aad8_4_k_cu_0177d5454cuda3std3__45__cpo4rendE - _ZN34_INTERNAL_6a80aad8_4_k_cu_0177d5454cuda3std6ranges3__45__cpo6cbeginE)
_ZN34_INTERNAL_6a80aad8_4_k_cu_0177d5454cuda3std6ranges3__45__cpo6cbeginE:
	.zero		1
	.type		_ZN34_INTERNAL_6a80aad8_4_k_cu_0177d5454cuda3std3__45__cpo4rendE,@object
	.size		_ZN34_INTERNAL_6a80aad8_4_k_cu_0177d5454cuda3std3__45__cpo4rendE,(_ZN34_INTERNAL_6a80aad8_4_k_cu_0177d5454cuda3std6ranges3__45__cpo4nextE - _ZN34_INTERNAL_6a80aad8_4_k_cu_0177d5454cuda3std3__45__cpo4rendE)
_ZN34_INTERNAL_6a80aad8_4_k_cu_0177d5454cuda3std3__45__cpo4rendE:
	.zero		1
	.type		_ZN34_INTERNAL_6a80aad8_4_k_cu_0177d5454cuda3std6ranges3__45__cpo4nextE,@object
	.size		_ZN34_INTERNAL_6a80aad8_4_k_cu_0177d5454cuda3std6ranges3__45__cpo4nextE,(_ZN34_INTERNAL_6a80aad8_4_k_cu_0177d5454cuda3std6ranges3__45__cpo4swapE - _ZN34_INTERNAL_6a80aad8_4_k_cu_0177d5454cuda3std6ranges3__45__cpo4nextE)
_ZN34_INTERNAL_6a80aad8_4_k_cu_0177d5454cuda3std6ranges3__45__cpo4nextE:
	.zero		1
	.type		_ZN34_INTERNAL_6a80aad8_4_k_cu_0177d5454cuda3std6ranges3__45__cpo4swapE,@object
	.size		_ZN34_INTERNAL_6a80aad8_4_k_cu_0177d5454cuda3std6ranges3__45__cpo4swapE,(.L_13 - _ZN34_INTERNAL_6a80aad8_4_k_cu_0177d5454cuda3std6ranges3__45__cpo4swapE)
_ZN34_INTERNAL_6a80aad8_4_k_cu_0177d5454cuda3std6ranges3__45__cpo4swapE:
	.zero		1
.L_13:


//--------------------- .nv.shared._Z10square_sumPdS_ --------------------------
	.section	.nv.shared._Z10square_sumPdS_,"aw",@nobits
	.sectionflags	@""
	.align	8
.nv.shared._Z10square_sumPdS_:
	.zero		1320


//--------------------- .nv.constant0._ZN3cub18CUB_300001_SM_10006detail11EmptyKernelIvEEvv --------------------------
	.section	.nv.constant0._ZN3cub18CUB_300001_SM_10006detail11EmptyKernelIvEEvv,"a",@progbits
	.sectionflags	@""
	.align	4
.nv.constant0._ZN3cub18CUB_300001_SM_10006detail11EmptyKernelIvEEvv:
	.zero		896


//--------------------- .nv.constant0._Z4copyPdS_m --------------------------
	.section	.nv.constant0._Z4copyPdS_m,"a",@progbits
	.sectionflags	@""
	.align	4
.nv.constant0._Z4copyPdS_m:
	.zero		920


//--------------------- .nv.constant0._Z3subPdS_S_m --------------------------
	.section	.nv.constant0._Z3subPdS_S_m,"a",@progbits
	.sectionflags	@""
	.align	4
.nv.constant0._Z3subPdS_S_m:
	.zero		928


//--------------------- .nv.constant0._Z10square_sumPdS_ --------------------------
	.section	.nv.constant0._Z10square_sumPdS_,"a",@progbits
	.sectionflags	@""
	.align	4
.nv.constant0._Z10square_sumPdS_:
	.zero		912


//--------------------- .nv.constant0._Z13step_estimatePdS_m --------------------------
	.section	.nv.constant0._Z13step_estimatePdS_m,"a",@progbits
	.sectionflags	@""
	.align	4
.nv.constant0._Z13step_estimatePdS_m:
	.zero		920


//--------------------- SYMBOLS --------------------------

	.type		.nv.reservedSmem.offset0,@object
	.size		.nv.reservedSmem.offset0,0x4
	.type		.nv.reservedSmem.cap,@object
	.size		.nv.reservedSmem.cap,0x4
